//
// Generated by NVIDIA NVVM Compiler
//
// Compiler Build ID: CL-36424714
// Cuda compilation tools, release 13.0, V13.0.88
// Based on NVVM 20.0.0
//

.version 9.0
.target sm_100
.address_size 64

	// .globl	convolution_kernel_single_channel

.visible .entry convolution_kernel_single_channel(
	.param .u64 .ptr .align 1 convolution_kernel_single_channel_param_0,
	.param .u64 .ptr .align 1 convolution_kernel_single_channel_param_1,
	.param .u32 convolution_kernel_single_channel_param_2,
	.param .u32 convolution_kernel_single_channel_param_3,
	.param .u64 .ptr .align 1 convolution_kernel_single_channel_param_4,
	.param .u32 convolution_kernel_single_channel_param_5
)
{
	.reg .pred 	%p<29>;
	.reg .b32 	%r<129>;
	.reg .b32 	%f<28>;
	.reg .b64 	%rd<29>;

	ld.param.u64 	%rd4, [convolution_kernel_single_channel_param_0];
	ld.param.u64 	%rd3, [convolution_kernel_single_channel_param_1];
	ld.param.u32 	%r64, [convolution_kernel_single_channel_param_2];
	ld.param.u32 	%r67, [convolution_kernel_single_channel_param_3];
	ld.param.u64 	%rd5, [convolution_kernel_single_channel_param_4];
	ld.param.u32 	%r66, [convolution_kernel_single_channel_param_5];
	cvta.to.global.u64 	%rd1, %rd4;
	cvta.to.global.u64 	%rd2, %rd5;
	mov.u32 	%r68, %ctaid.x;
	mov.u32 	%r69, %ntid.x;
	mov.u32 	%r70, %tid.x;
	mad.lo.s32 	%r1, %r68, %r69, %r70;
	mov.u32 	%r71, %ctaid.y;
	mov.u32 	%r72, %ntid.y;
	mov.u32 	%r73, %tid.y;
	mad.lo.s32 	%r74, %r71, %r72, %r73;
	setp.ge.s32 	%p1, %r1, %r64;
	setp.ge.s32 	%p2, %r74, %r67;
	or.pred  	%p3, %p1, %p2;
	@%p3 bra 	$L__BB0_48;
	shr.u32 	%r75, %r66, 31;
	add.s32 	%r76, %r66, %r75;
	shr.s32 	%r3, %r76, 1;
	setp.eq.s32 	%p4, %r66, 0;
	mov.f32 	%f25, 0f00000000;
	@%p4 bra 	$L__BB0_47;
	mul.lo.s32 	%r78, %r66, %r66;
	shl.b32 	%r4, %r64, 1;
	shl.b32 	%r5, %r67, 1;
	max.u32 	%r6, %r78, 1;
	setp.lt.u32 	%p5, %r78, 4;
	mov.f32 	%f25, 0f00000000;
	mov.b32 	%r126, 0;
	@%p5 bra 	$L__BB0_37;
	and.b32  	%r126, %r6, -4;
	mov.f32 	%f25, 0f00000000;
	mov.b32 	%r117, 0;
$L__BB0_4:
	div.s32 	%r10, %r117, %r66;
	mul.lo.s32 	%r80, %r10, %r66;
	sub.s32 	%r9, %r117, %r80;
	sub.s32 	%r81, %r3, %r10;
	add.s32 	%r118, %r81, %r1;
	setp.gt.s32 	%p6, %r118, -1;
	@%p6 bra 	$L__BB0_6;
	not.b32 	%r118, %r118;
	bra.uni 	$L__BB0_8;
$L__BB0_6:
	setp.lt.s32 	%p7, %r118, %r64;
	@%p7 bra 	$L__BB0_8;
	not.b32 	%r82, %r118;
	add.s32 	%r118, %r4, %r82;
$L__BB0_8:
	sub.s32 	%r83, %r3, %r9;
	add.s32 	%r119, %r83, %r74;
	setp.gt.s32 	%p8, %r119, -1;
	@%p8 bra 	$L__BB0_10;
	not.b32 	%r119, %r119;
	bra.uni 	$L__BB0_12;
$L__BB0_10:
	setp.lt.s32 	%p9, %r119, %r67;
	@%p9 bra 	$L__BB0_12;
	not.b32 	%r84, %r119;
	add.s32 	%r119, %r5, %r84;
$L__BB0_12:
	mad.lo.s32 	%r85, %r119, %r64, %r118;
	mad.lo.s32 	%r86, %r10, %r66, %r9;
	mul.wide.s32 	%rd6, %r86, 4;
	add.s64 	%rd7, %rd2, %rd6;
	ld.global.f32 	%f14, [%rd7];
	mul.wide.s32 	%rd8, %r85, 4;
	add.s64 	%rd9, %rd1, %rd8;
	ld.global.f32 	%f15, [%rd9];
	fma.rn.f32 	%f2, %f14, %f15, %f25;
	add.s32 	%r19, %r117, 1;
	div.s32 	%r21, %r19, %r66;
	mul.lo.s32 	%r87, %r21, %r66;
	sub.s32 	%r20, %r19, %r87;
	sub.s32 	%r88, %r3, %r21;
	add.s32 	%r120, %r88, %r1;
	setp.lt.s32 	%p10, %r120, 0;
	@%p10 bra 	$L__BB0_15;
	setp.lt.s32 	%p11, %r120, %r64;
	@%p11 bra 	$L__BB0_16;
	not.b32 	%r89, %r120;
	add.s32 	%r120, %r4, %r89;
	bra.uni 	$L__BB0_16;
$L__BB0_15:
	not.b32 	%r120, %r120;
$L__BB0_16:
	sub.s32 	%r90, %r3, %r20;
	add.s32 	%r121, %r90, %r74;
	setp.lt.s32 	%p12, %r121, 0;
	@%p12 bra 	$L__BB0_19;
	setp.lt.s32 	%p13, %r121, %r67;
	@%p13 bra 	$L__BB0_20;
	not.b32 	%r91, %r121;
	add.s32 	%r121, %r5, %r91;
	bra.uni 	$L__BB0_20;
$L__BB0_19:
	not.b32 	%r121, %r121;
$L__BB0_20:
	mad.lo.s32 	%r92, %r121, %r64, %r120;
	mad.lo.s32 	%r93, %r21, %r66, %r20;
	mul.wide.s32 	%rd10, %r93, 4;
	add.s64 	%rd11, %rd2, %rd10;
	ld.global.f32 	%f16, [%rd11];
	mul.wide.s32 	%rd12, %r92, 4;
	add.s64 	%rd13, %rd1, %rd12;
	ld.global.f32 	%f17, [%rd13];
	fma.rn.f32 	%f3, %f16, %f17, %f2;
	add.s32 	%r30, %r19, 1;
	div.s32 	%r32, %r30, %r66;
	mul.lo.s32 	%r94, %r32, %r66;
	sub.s32 	%r31, %r30, %r94;
	sub.s32 	%r95, %r3, %r32;
	add.s32 	%r122, %r95, %r1;
	setp.lt.s32 	%p14, %r122, 0;
	@%p14 bra 	$L__BB0_23;
	setp.lt.s32 	%p15, %r122, %r64;
	@%p15 bra 	$L__BB0_24;
	not.b32 	%r96, %r122;
	add.s32 	%r122, %r4, %r96;
	bra.uni 	$L__BB0_24;
$L__BB0_23:
	not.b32 	%r122, %r122;
$L__BB0_24:
	sub.s32 	%r97, %r3, %r31;
	add.s32 	%r123, %r97, %r74;
	setp.lt.s32 	%p16, %r123, 0;
	@%p16 bra 	$L__BB0_27;
	setp.lt.s32 	%p17, %r123, %r67;
	@%p17 bra 	$L__BB0_28;
	not.b32 	%r98, %r123;
	add.s32 	%r123, %r5, %r98;
	bra.uni 	$L__BB0_28;
$L__BB0_27:
	not.b32 	%r123, %r123;
$L__BB0_28:
	mad.lo.s32 	%r99, %r123, %r64, %r122;
	mad.lo.s32 	%r100, %r32, %r66, %r31;
	mul.wide.s32 	%rd14, %r100, 4;
	add.s64 	%rd15, %rd2, %rd14;
	ld.global.f32 	%f18, [%rd15];
	mul.wide.s32 	%rd16, %r99, 4;
	add.s64 	%rd17, %rd1, %rd16;
	ld.global.f32 	%f19, [%rd17];
	fma.rn.f32 	%f4, %f18, %f19, %f3;
	add.s32 	%r41, %r30, 1;
	div.s32 	%r43, %r41, %r66;
	mul.lo.s32 	%r101, %r43, %r66;
	sub.s32 	%r42, %r41, %r101;
	sub.s32 	%r102, %r3, %r43;
	add.s32 	%r124, %r102, %r1;
	setp.lt.s32 	%p18, %r124, 0;
	@%p18 bra 	$L__BB0_31;
	setp.lt.s32 	%p19, %r124, %r64;
	@%p19 bra 	$L__BB0_32;
	not.b32 	%r103, %r124;
	add.s32 	%r124, %r4, %r103;
	bra.uni 	$L__BB0_32;
$L__BB0_31:
	not.b32 	%r124, %r124;
$L__BB0_32:
	sub.s32 	%r104, %r3, %r42;
	add.s32 	%r125, %r104, %r74;
	setp.lt.s32 	%p20, %r125, 0;
	@%p20 bra 	$L__BB0_35;
	setp.lt.s32 	%p21, %r125, %r67;
	@%p21 bra 	$L__BB0_36;
	not.b32 	%r105, %r125;
	add.s32 	%r125, %r5, %r105;
	bra.uni 	$L__BB0_36;
$L__BB0_35:
	not.b32 	%r125, %r125;
$L__BB0_36:
	mad.lo.s32 	%r106, %r125, %r64, %r124;
	mad.lo.s32 	%r107, %r43, %r66, %r42;
	mul.wide.s32 	%rd18, %r107, 4;
	add.s64 	%rd19, %rd2, %rd18;
	ld.global.f32 	%f20, [%rd19];
	mul.wide.s32 	%rd20, %r106, 4;
	add.s64 	%rd21, %rd1, %rd20;
	ld.global.f32 	%f21, [%rd21];
	fma.rn.f32 	%f25, %f20, %f21, %f4;
	add.s32 	%r117, %r41, 1;
	setp.ne.s32 	%p22, %r117, %r126;
	@%p22 bra 	$L__BB0_4;
$L__BB0_37:
	and.b32  	%r108, %r6, 1;
	setp.eq.b32 	%p23, %r108, 1;
	not.pred 	%p24, %p23;
	@%p24 bra 	$L__BB0_47;
	div.s32 	%r55, %r126, %r66;
	mul.lo.s32 	%r109, %r55, %r66;
	sub.s32 	%r54, %r126, %r109;
	sub.s32 	%r110, %r3, %r55;
	add.s32 	%r127, %r110, %r1;
	setp.lt.s32 	%p25, %r127, 0;
	@%p25 bra 	$L__BB0_41;
	setp.lt.s32 	%p26, %r127, %r64;
	@%p26 bra 	$L__BB0_42;
	not.b32 	%r111, %r127;
	add.s32 	%r127, %r4, %r111;
	bra.uni 	$L__BB0_42;
$L__BB0_41:
	not.b32 	%r127, %r127;
$L__BB0_42:
	sub.s32 	%r112, %r3, %r54;
	add.s32 	%r128, %r112, %r74;
	setp.lt.s32 	%p27, %r128, 0;
	@%p27 bra 	$L__BB0_45;
	setp.lt.s32 	%p28, %r128, %r67;
	@%p28 bra 	$L__BB0_46;
	not.b32 	%r113, %r128;
	add.s32 	%r128, %r5, %r113;
	bra.uni 	$L__BB0_46;
$L__BB0_45:
	not.b32 	%r128, %r128;
$L__BB0_46:
	mad.lo.s32 	%r114, %r128, %r64, %r127;
	mad.lo.s32 	%r115, %r55, %r66, %r54;
	mul.wide.s32 	%rd22, %r115, 4;
	add.s64 	%rd23, %rd2, %rd22;
	ld.global.f32 	%f22, [%rd23];
	mul.wide.s32 	%rd24, %r114, 4;
	add.s64 	%rd25, %rd1, %rd24;
	ld.global.f32 	%f23, [%rd25];
	fma.rn.f32 	%f25, %f22, %f23, %f25;
$L__BB0_47:
	mad.lo.s32 	%r116, %r64, %r74, %r1;
	cvta.to.global.u64 	%rd26, %rd3;
	mul.wide.s32 	%rd27, %r116, 4;
	add.s64 	%rd28, %rd26, %rd27;
	st.global.f32 	[%rd28], %f25;
$L__BB0_48:
	ret;

}
	// .globl	convolution_rgb
.visible .entry convolution_rgb(
	.param .u64 .ptr .align 1 convolution_rgb_param_0,
	.param .u64 .ptr .align 1 convolution_rgb_param_1,
	.param .u32 convolution_rgb_param_2,
	.param .u32 convolution_rgb_param_3,
	.param .u64 .ptr .align 1 convolution_rgb_param_4,
	.param .u32 convolution_rgb_param_5
)
{
	.reg .pred 	%p<29>;
	.reg .b32 	%r<129>;
	.reg .b32 	%f<59>;
	.reg .b64 	%rd<29>;

	ld.param.u64 	%rd4, [convolution_rgb_param_0];
	ld.param.u64 	%rd3, [convolution_rgb_param_1];
	ld.param.u32 	%r64, [convolution_rgb_param_2];
	ld.param.u32 	%r67, [convolution_rgb_param_3];
	ld.param.u64 	%rd5, [convolution_rgb_param_4];
	ld.param.u32 	%r66, [convolution_rgb_param_5];
	cvta.to.global.u64 	%rd1, %rd4;
	cvta.to.global.u64 	%rd2, %rd5;
	mov.u32 	%r68, %ctaid.x;
	mov.u32 	%r69, %ntid.x;
	mov.u32 	%r70, %tid.x;
	mad.lo.s32 	%r1, %r68, %r69, %r70;
	mov.u32 	%r71, %ctaid.y;
	mov.u32 	%r72, %ntid.y;
	mov.u32 	%r73, %tid.y;
	mad.lo.s32 	%r74, %r71, %r72, %r73;
	setp.ge.s32 	%p1, %r1, %r64;
	setp.ge.s32 	%p2, %r74, %r67;
	or.pred  	%p3, %p1, %p2;
	@%p3 bra 	$L__BB1_48;
	shr.u32 	%r75, %r66, 31;
	add.s32 	%r76, %r66, %r75;
	shr.s32 	%r3, %r76, 1;
	setp.eq.s32 	%p4, %r66, 0;
	mov.f32 	%f50, 0f00000000;
	mov.f32 	%f51, %f50;
	mov.f32 	%f52, %f50;
	@%p4 bra 	$L__BB1_47;
	mul.lo.s32 	%r78, %r66, %r66;
	shl.b32 	%r4, %r64, 1;
	shl.b32 	%r5, %r67, 1;
	max.u32 	%r6, %r78, 1;
	setp.lt.u32 	%p5, %r78, 4;
	mov.f32 	%f52, 0f00000000;
	mov.b32 	%r126, 0;
	mov.f32 	%f51, %f52;
	mov.f32 	%f50, %f52;
	@%p5 bra 	$L__BB1_37;
	and.b32  	%r126, %r6, -4;
	mov.f32 	%f52, 0f00000000;
	mov.b32 	%r117, 0;
$L__BB1_4:
	div.s32 	%r10, %r117, %r66;
	mul.lo.s32 	%r80, %r10, %r66;
	sub.s32 	%r9, %r117, %r80;
	sub.s32 	%r81, %r3, %r10;
	add.s32 	%r118, %r81, %r1;
	setp.gt.s32 	%p6, %r118, -1;
	@%p6 bra 	$L__BB1_6;
	not.b32 	%r118, %r118;
	bra.uni 	$L__BB1_8;
$L__BB1_6:
	setp.lt.s32 	%p7, %r118, %r64;
	@%p7 bra 	$L__BB1_8;
	not.b32 	%r82, %r118;
	add.s32 	%r118, %r4, %r82;
$L__BB1_8:
	sub.s32 	%r83, %r3, %r9;
	add.s32 	%r119, %r83, %r74;
	setp.gt.s32 	%p8, %r119, -1;
	@%p8 bra 	$L__BB1_10;
	not.b32 	%r119, %r119;
	bra.uni 	$L__BB1_12;
$L__BB1_10:
	setp.lt.s32 	%p9, %r119, %r67;
	@%p9 bra 	$L__BB1_12;
	not.b32 	%r84, %r119;
	add.s32 	%r119, %r5, %r84;
$L__BB1_12:
	mad.lo.s32 	%r85, %r119, %r64, %r118;
	mad.lo.s32 	%r86, %r10, %r66, %r9;
	mul.wide.s32 	%rd6, %r86, 4;
	add.s64 	%rd7, %rd2, %rd6;
	ld.global.f32 	%f32, [%rd7];
	mul.wide.s32 	%rd8, %r85, 12;
	add.s64 	%rd9, %rd1, %rd8;
	ld.global.f32 	%f33, [%rd9];
	fma.rn.f32 	%f4, %f32, %f33, %f50;
	ld.global.f32 	%f34, [%rd9+8];
	fma.rn.f32 	%f5, %f32, %f34, %f51;
	fma.rn.f32 	%f6, %f32, %f34, %f52;
	add.s32 	%r19, %r117, 1;
	div.s32 	%r21, %r19, %r66;
	mul.lo.s32 	%r87, %r21, %r66;
	sub.s32 	%r20, %r19, %r87;
	sub.s32 	%r88, %r3, %r21;
	add.s32 	%r120, %r88, %r1;
	setp.lt.s32 	%p10, %r120, 0;
	@%p10 bra 	$L__BB1_15;
	setp.lt.s32 	%p11, %r120, %r64;
	@%p11 bra 	$L__BB1_16;
	not.b32 	%r89, %r120;
	add.s32 	%r120, %r4, %r89;
	bra.uni 	$L__BB1_16;
$L__BB1_15:
	not.b32 	%r120, %r120;
$L__BB1_16:
	sub.s32 	%r90, %r3, %r20;
	add.s32 	%r121, %r90, %r74;
	setp.lt.s32 	%p12, %r121, 0;
	@%p12 bra 	$L__BB1_19;
	setp.lt.s32 	%p13, %r121, %r67;
	@%p13 bra 	$L__BB1_20;
	not.b32 	%r91, %r121;
	add.s32 	%r121, %r5, %r91;
	bra.uni 	$L__BB1_20;
$L__BB1_19:
	not.b32 	%r121, %r121;
$L__BB1_20:
	mad.lo.s32 	%r92, %r121, %r64, %r120;
	mad.lo.s32 	%r93, %r21, %r66, %r20;
	mul.wide.s32 	%rd10, %r93, 4;
	add.s64 	%rd11, %rd2, %rd10;
	ld.global.f32 	%f35, [%rd11];
	mul.wide.s32 	%rd12, %r92, 12;
	add.s64 	%rd13, %rd1, %rd12;
	ld.global.f32 	%f36, [%rd13];
	fma.rn.f32 	%f7, %f35, %f36, %f4;
	ld.global.f32 	%f37, [%rd13+8];
	fma.rn.f32 	%f8, %f35, %f37, %f5;
	fma.rn.f32 	%f9, %f35, %f37, %f6;
	add.s32 	%r30, %r19, 1;
	div.s32 	%r32, %r30, %r66;
	mul.lo.s32 	%r94, %r32, %r66;
	sub.s32 	%r31, %r30, %r94;
	sub.s32 	%r95, %r3, %r32;
	add.s32 	%r122, %r95, %r1;
	setp.lt.s32 	%p14, %r122, 0;
	@%p14 bra 	$L__BB1_23;
	setp.lt.s32 	%p15, %r122, %r64;
	@%p15 bra 	$L__BB1_24;
	not.b32 	%r96, %r122;
	add.s32 	%r122, %r4, %r96;
	bra.uni 	$L__BB1_24;
$L__BB1_23:
	not.b32 	%r122, %r122;
$L__BB1_24:
	sub.s32 	%r97, %r3, %r31;
	add.s32 	%r123, %r97, %r74;
	setp.lt.s32 	%p16, %r123, 0;
	@%p16 bra 	$L__BB1_27;
	setp.lt.s32 	%p17, %r123, %r67;
	@%p17 bra 	$L__BB1_28;
	not.b32 	%r98, %r123;
	add.s32 	%r123, %r5, %r98;
	bra.uni 	$L__BB1_28;
$L__BB1_27:
	not.b32 	%r123, %r123;
$L__BB1_28:
	mad.lo.s32 	%r99, %r123, %r64, %r122;
	mad.lo.s32 	%r100, %r32, %r66, %r31;
	mul.wide.s32 	%rd14, %r100, 4;
	add.s64 	%rd15, %rd2, %rd14;
	ld.global.f32 	%f38, [%rd15];
	mul.wide.s32 	%rd16, %r99, 12;
	add.s64 	%rd17, %rd1, %rd16;
	ld.global.f32 	%f39, [%rd17];
	fma.rn.f32 	%f10, %f38, %f39, %f7;
	ld.global.f32 	%f40, [%rd17+8];
	fma.rn.f32 	%f11, %f38, %f40, %f8;
	fma.rn.f32 	%f12, %f38, %f40, %f9;
	add.s32 	%r41, %r30, 1;
	div.s32 	%r43, %r41, %r66;
	mul.lo.s32 	%r101, %r43, %r66;
	sub.s32 	%r42, %r41, %r101;
	sub.s32 	%r102, %r3, %r43;
	add.s32 	%r124, %r102, %r1;
	setp.lt.s32 	%p18, %r124, 0;
	@%p18 bra 	$L__BB1_31;
	setp.lt.s32 	%p19, %r124, %r64;
	@%p19 bra 	$L__BB1_32;
	not.b32 	%r103, %r124;
	add.s32 	%r124, %r4, %r103;
	bra.uni 	$L__BB1_32;
$L__BB1_31:
	not.b32 	%r124, %r124;
$L__BB1_32:
	sub.s32 	%r104, %r3, %r42;
	add.s32 	%r125, %r104, %r74;
	setp.lt.s32 	%p20, %r125, 0;
	@%p20 bra 	$L__BB1_35;
	setp.lt.s32 	%p21, %r125, %r67;
	@%p21 bra 	$L__BB1_36;
	not.b32 	%r105, %r125;
	add.s32 	%r125, %r5, %r105;
	bra.uni 	$L__BB1_36;
$L__BB1_35:
	not.b32 	%r125, %r125;
$L__BB1_36:
	mad.lo.s32 	%r106, %r125, %r64, %r124;
	mad.lo.s32 	%r107, %r43, %r66, %r42;
	mul.wide.s32 	%rd18, %r107, 4;
	add.s64 	%rd19, %rd2, %rd18;
	ld.global.f32 	%f41, [%rd19];
	mul.wide.s32 	%rd20, %r106, 12;
	add.s64 	%rd21, %rd1, %rd20;
	ld.global.f32 	%f42, [%rd21];
	fma.rn.f32 	%f50, %f41, %f42, %f10;
	ld.global.f32 	%f43, [%rd21+8];
	fma.rn.f32 	%f51, %f41, %f43, %f11;
	fma.rn.f32 	%f52, %f41, %f43, %f12;
	add.s32 	%r117, %r41, 1;
	setp.ne.s32 	%p22, %r117, %r126;
	@%p22 bra 	$L__BB1_4;
$L__BB1_37:
	and.b32  	%r108, %r6, 1;
	setp.eq.b32 	%p23, %r108, 1;
	not.pred 	%p24, %p23;
	@%p24 bra 	$L__BB1_47;
	div.s32 	%r55, %r126, %r66;
	mul.lo.s32 	%r109, %r55, %r66;
	sub.s32 	%r54, %r126, %r109;
	sub.s32 	%r110, %r3, %r55;
	add.s32 	%r127, %r110, %r1;
	setp.lt.s32 	%p25, %r127, 0;
	@%p25 bra 	$L__BB1_41;
	setp.lt.s32 	%p26, %r127, %r64;
	@%p26 bra 	$L__BB1_42;
	not.b32 	%r111, %r127;
	add.s32 	%r127, %r4, %r111;
	bra.uni 	$L__BB1_42;
$L__BB1_41:
	not.b32 	%r127, %r127;
$L__BB1_42:
	sub.s32 	%r112, %r3, %r54;
	add.s32 	%r128, %r112, %r74;
	setp.lt.s32 	%p27, %r128, 0;
	@%p27 bra 	$L__BB1_45;
	setp.lt.s32 	%p28, %r128, %r67;
	@%p28 bra 	$L__BB1_46;
	not.b32 	%r113, %r128;
	add.s32 	%r128, %r5, %r113;
	bra.uni 	$L__BB1_46;
$L__BB1_45:
	not.b32 	%r128, %r128;
$L__BB1_46:
	mad.lo.s32 	%r114, %r128, %r64, %r127;
	mad.lo.s32 	%r115, %r55, %r66, %r54;
	mul.wide.s32 	%rd22, %r115, 4;
	add.s64 	%rd23, %rd2, %rd22;
	ld.global.f32 	%f44, [%rd23];
	mul.wide.s32 	%rd24, %r114, 12;
	add.s64 	%rd25, %rd1, %rd24;
	ld.global.f32 	%f45, [%rd25];
	fma.rn.f32 	%f50, %f44, %f45, %f50;
	ld.global.f32 	%f46, [%rd25+8];
	fma.rn.f32 	%f51, %f44, %f46, %f51;
	fma.rn.f32 	%f52, %f44, %f46, %f52;
$L__BB1_47:
	mad.lo.s32 	%r116, %r64, %r74, %r1;
	cvta.to.global.u64 	%rd26, %rd3;
	mul.wide.s32 	%rd27, %r116, 12;
	add.s64 	%rd28, %rd26, %rd27;
	st.global.f32 	[%rd28], %f50;
	st.global.f32 	[%rd28+4], %f51;
	st.global.f32 	[%rd28+8], %f52;
$L__BB1_48:
	ret;

}


// ===== COMPILED SASS (sm_100) =====

	.target	sm_100

	.elftype	@"ET_EXEC"


//--------------------- .note.nv.tkinfo           --------------------------
	.section	.note.nv.tkinfo,"",@"SHT_NOTE"
	.sectionflags	@"SHF_NOTE_NV_TKINFO"
	.tkinfo
        /*0018*/ 	.word	0x00000002
        /*0030*/ 	.string	""
        /*0030*/ 	.string	"ptxas"
        /*0030*/ 	.string	"Cuda compilation tools, release 13.0, V13.0.88"
        /*0030*/ 	.string	"Build cuda_13.0.r13.0/compiler.36424714_0"
        /*0030*/ 	.string	"-arch sm_100 -m 64 "



//--------------------- .note.nv.cuinfo           --------------------------
	.section	.note.nv.cuinfo,"",@"SHT_NOTE"
	.sectionflags	@"SHF_NOTE_NV_CUINFO"
        /*0018*/ 	.short	0x0002
        /*001a*/ 	.short	0x0064
        /*001c*/ 	.short	0x0082
	.zero		2


//--------------------- .nv.info                  --------------------------
	.section	.nv.info,"",@"SHT_CUDA_INFO"
	.align	4


	//----- nvinfo : EIATTR_REGCOUNT
	.align		4
        /*0000*/ 	.byte	0x04, 0x2f
        /*0002*/ 	.short	(.L_1 - .L_0)
	.align		4
.L_0:
        /*0004*/ 	.word	index@(convolution_kernel_single_channel)
        /*0008*/ 	.word	0x0000001e


	//----- nvinfo : EIATTR_FRAME_SIZE
	.align		4
.L_1:
        /*000c*/ 	.byte	0x04, 0x11
        /*000e*/ 	.short	(.L_3 - .L_2)
	.align		4
.L_2:
        /*0010*/ 	.word	index@(convolution_kernel_single_channel)
        /*0014*/ 	.word	0x00000000


	//----- nvinfo : EIATTR_REGCOUNT
	.align		4
.L_3:
        /*0018*/ 	.byte	0x04, 0x2f
        /*001a*/ 	.short	(.L_5 - .L_4)
	.align		4
.L_4:
        /*001c*/ 	.word	index@(convolution_rgb)
        /*0020*/ 	.word	0x00000020


	//----- nvinfo : EIATTR_FRAME_SIZE
	.align		4
.L_5:
        /*0024*/ 	.byte	0x04, 0x11
        /*0026*/ 	.short	(.L_7 - .L_6)
	.align		4
.L_6:
        /*0028*/ 	.word	index@(convolution_rgb)
        /*002c*/ 	.word	0x00000000


	//----- nvinfo : EIATTR_MIN_STACK_SIZE
	.align		4
.L_7:
        /*0030*/ 	.byte	0x04, 0x12
        /*0032*/ 	.short	(.L_9 - .L_8)
	.align		4
.L_8:
        /*0034*/ 	.word	index@(convolution_rgb)
        /*0038*/ 	.word	0x00000000


	//----- nvinfo : EIATTR_MIN_STACK_SIZE
	.align		4
.L_9:
        /*003c*/ 	.byte	0x04, 0x12
        /*003e*/ 	.short	(.L_11 - .L_10)
	.align		4
.L_10:
        /*0040*/ 	.word	index@(convolution_kernel_single_channel)
        /*0044*/ 	.word	0x00000000
.L_11:


//--------------------- .nv.compat                --------------------------
	.section	.nv.compat,"",@"SHT_CUDA_COMPAT_INFO"
	.align	4
        /*0000*/ 	.byte	0x02, 0x09, 0x00, 0x00, 0x02, 0x02, 0x01, 0x00, 0x02, 0x05, 0x05, 0x00, 0x03, 0x07, 0x01, 0x01
        /*0010*/ 	.byte	0x02, 0x03, 0x00, 0x00, 0x02, 0x06, 0x01, 0x00, 0x04, 0x0b, 0x08, 0x00, 0x09, 0x00, 0x00, 0x00
        /*0020*/ 	.byte	0x00, 0x00, 0x00, 0x00


//--------------------- .nv.info.convolution_rgb  --------------------------
	.section	.nv.info.convolution_rgb,"",@"SHT_CUDA_INFO"
	.sectionflags	@""
	.align	4


	//----- nvinfo : EIATTR_CUDA_API_VERSION
	.align		4
        /*0000*/ 	.byte	0x04, 0x37
        /*0002*/ 	.short	(.L_13 - .L_12)
.L_12:
        /*0004*/ 	.word	0x00000082


	//----- nvinfo : EIATTR_KPARAM_INFO
	.align		4
.L_13:
        /*0008*/ 	.byte	0x04, 0x17
        /*000a*/ 	.short	(.L_15 - .L_14)
.L_14:
        /*000c*/ 	.word	0x00000000
        /*0010*/ 	.short	0x0005
        /*0012*/ 	.short	0x0020
        /*0014*/ 	.byte	0x00, 0xf0, 0x11, 0x00


	//----- nvinfo : EIATTR_KPARAM_INFO
	.align		4
.L_15:
        /*0018*/ 	.byte	0x04, 0x17
        /*001a*/ 	.short	(.L_17 - .L_16)
.L_16:
        /*001c*/ 	.word	0x00000000
        /*0020*/ 	.short	0x0004
        /*0022*/ 	.short	0x0018
        /*0024*/ 	.byte	0x00, 0xf5, 0x21, 0x00


	//----- nvinfo : EIATTR_KPARAM_INFO
	.align		4
.L_17:
        /*0028*/ 	.byte	0x04, 0x17
        /*002a*/ 	.short	(.L_19 - .L_18)
.L_18:
        /*002c*/ 	.word	0x00000000
        /*0030*/ 	.short	0x0003
        /*0032*/ 	.short	0x0014
        /*0034*/ 	.byte	0x00, 0xf0, 0x11, 0x00


	//----- nvinfo : EIATTR_KPARAM_INFO
	.align		4
.L_19:
        /*0038*/ 	.byte	0x04, 0x17
        /*003a*/ 	.short	(.L_21 - .L_20)
.L_20:
        /*003c*/ 	.word	0x00000000
        /*0040*/ 	.short	0x0002
        /*0042*/ 	.short	0x0010
        /*0044*/ 	.byte	0x00, 0xf0, 0x11, 0x00


	//----- nvinfo : EIATTR_KPARAM_INFO
	.align		4
.L_21:
        /*0048*/ 	.byte	0x04, 0x17
        /*004a*/ 	.short	(.L_23 - .L_22)
.L_22:
        /*004c*/ 	.word	0x00000000
        /*0050*/ 	.short	0x0001
        /*0052*/ 	.short	0x0008
        /*0054*/ 	.byte	0x00, 0xf5, 0x21, 0x00


	//----- nvinfo : EIATTR_KPARAM_INFO
	.align		4
.L_23:
        /*0058*/ 	.byte	0x04, 0x17
        /*005a*/ 	.short	(.L_25 - .L_24)
.L_24:
        /*005c*/ 	.word	0x00000000
        /*0060*/ 	.short	0x0000
        /*0062*/ 	.short	0x0000
        /*0064*/ 	.byte	0x00, 0xf5, 0x21, 0x00


	//----- nvinfo : EIATTR_SPARSE_MMA_MASK
	.align		4
.L_25:
        /*0068*/ 	.byte	0x03, 0x50
        /*006a*/ 	.short	0x0000


	//----- nvinfo : EIATTR_MAXREG_COUNT
	.align		4
        /*006c*/ 	.byte	0x03, 0x1b
        /*006e*/ 	.short	0x00ff


	//----- nvinfo : EIATTR_MERCURY_ISA_VERSION
	.align		4
        /*0070*/ 	.byte	0x03, 0x5f
        /*0072*/ 	.short	0x0101


	//----- nvinfo : EIATTR_VRC_CTA_INIT_COUNT
	.align		4
        /*0074*/ 	.byte	0x02, 0x4a
	.zero		1
	.zero		1


	//----- nvinfo : EIATTR_EXIT_INSTR_OFFSETS
	.align		4
        /*0078*/ 	.byte	0x04, 0x1c
        /*007a*/ 	.short	(.L_27 - .L_26)


	//   ....[0]....
.L_26:
        /*007c*/ 	.word	0x000000d0


	//   ....[1]....
        /*0080*/ 	.word	0x00001430


	//----- nvinfo : EIATTR_CRS_STACK_SIZE
	.align		4
.L_27:
        /*0084*/ 	.byte	0x04, 0x1e
        /*0086*/ 	.short	(.L_29 - .L_28)
.L_28:
        /*0088*/ 	.word	0x00000000


	//----- nvinfo : EIATTR_CBANK_PARAM_SIZE
	.align		4
.L_29:
        /*008c*/ 	.byte	0x03, 0x19
        /*008e*/ 	.short	0x0024


	//----- nvinfo : EIATTR_PARAM_CBANK
	.align		4
        /*0090*/ 	.byte	0x04, 0x0a
        /*0092*/ 	.short	(.L_31 - .L_30)
	.align		4
.L_30:
        /*0094*/ 	.word	index@(.nv.constant0.convolution_rgb)
        /*0098*/ 	.short	0x0380
        /*009a*/ 	.short	0x0024


	//----- nvinfo : EIATTR_SW_WAR
	.align		4
.L_31:
        /*009c*/ 	.byte	0x04, 0x36
        /*009e*/ 	.short	(.L_33 - .L_32)
.L_32:
        /*00a0*/ 	.word	0x00000008
.L_33:


//--------------------- .nv.info.convolution_kernel_single_channel --------------------------
	.section	.nv.info.convolution_kernel_single_channel,"",@"SHT_CUDA_INFO"
	.sectionflags	@""
	.align	4


	//----- nvinfo : EIATTR_CUDA_API_VERSION
	.align		4
        /*0000*/ 	.byte	0x04, 0x37
        /*0002*/ 	.short	(.L_35 - .L_34)
.L_34:
        /*0004*/ 	.word	0x00000082


	//----- nvinfo : EIATTR_KPARAM_INFO
	.align		4
.L_35:
        /*0008*/ 	.byte	0x04, 0x17
        /*000a*/ 	.short	(.L_37 - .L_36)
.L_36:
        /*000c*/ 	.word	0x00000000
        /*0010*/ 	.short	0x0005
        /*0012*/ 	.short	0x0020
        /*0014*/ 	.byte	0x00, 0xf0, 0x11, 0x00


	//----- nvinfo : EIATTR_KPARAM_INFO
	.align		4
.L_37:
        /*0018*/ 	.byte	0x04, 0x17
        /*001a*/ 	.short	(.L_39 - .L_38)
.L_38:
        /*001c*/ 	.word	0x00000000
        /*0020*/ 	.short	0x0004
        /*0022*/ 	.short	0x0018
        /*0024*/ 	.byte	0x00, 0xf5, 0x21, 0x00


	//----- nvinfo : EIATTR_KPARAM_INFO
	.align		4
.L_39:
        /*0028*/ 	.byte	0x04, 0x17
        /*002a*/ 	.short	(.L_41 - .L_40)
.L_40:
        /*002c*/ 	.word	0x00000000
        /*0030*/ 	.short	0x0003
        /*0032*/ 	.short	0x0014
        /*0034*/ 	.byte	0x00, 0xf0, 0x11, 0x00


	//----- nvinfo : EIATTR_KPARAM_INFO
	.align		4
.L_41:
        /*0038*/ 	.byte	0x04, 0x17
        /*003a*/ 	.short	(.L_43 - .L_42)
.L_42:
        /*003c*/ 	.word	0x00000000
        /*0040*/ 	.short	0x0002
        /*0042*/ 	.short	0x0010
        /*0044*/ 	.byte	0x00, 0xf0, 0x11, 0x00


	//----- nvinfo : EIATTR_KPARAM_INFO
	.align		4
.L_43:
        /*0048*/ 	.byte	0x04, 0x17
        /*004a*/ 	.short	(.L_45 - .L_44)
.L_44:
        /*004c*/ 	.word	0x00000000
        /*0050*/ 	.short	0x0001
        /*0052*/ 	.short	0x0008
        /*0054*/ 	.byte	0x00, 0xf5, 0x21, 0x00


	//----- nvinfo : EIATTR_KPARAM_INFO
	.align		4
.L_45:
        /*0058*/ 	.byte	0x04, 0x17
        /*005a*/ 	.short	(.L_47 - .L_46)
.L_46:
        /*005c*/ 	.word	0x00000000
        /*0060*/ 	.short	0x0000
        /*0062*/ 	.short	0x0000
        /*0064*/ 	.byte	0x00, 0xf5, 0x21, 0x00


	//----- nvinfo : EIATTR_SPARSE_MMA_MASK
	.align		4
.L_47:
        /*0068*/ 	.byte	0x03, 0x50
        /*006a*/ 	.short	0x0000


	//----- nvinfo : EIATTR_MAXREG_COUNT
	.align		4
        /*006c*/ 	.byte	0x03, 0x1b
        /*006e*/ 	.short	0x00ff


	//----- nvinfo : EIATTR_MERCURY_ISA_VERSION
	.align		4
        /*0070*/ 	.byte	0x03, 0x5f
        /*0072*/ 	.short	0x0101


	//----- nvinfo : EIATTR_VRC_CTA_INIT_COUNT
	.align		4
        /*0074*/ 	.byte	0x02, 0x4a
	.zero		1
	.zero		1


	//----- nvinfo : EIATTR_EXIT_INSTR_OFFSETS
	.align		4
        /*0078*/ 	.byte	0x04, 0x1c
        /*007a*/ 	.short	(.L_49 - .L_48)


	//   ....[0]....
.L_48:
        /*007c*/ 	.word	0x000000d0


	//   ....[1]....
        /*0080*/ 	.word	0x000012d0


	//----- nvinfo : EIATTR_CRS_STACK_SIZE
	.align		4
.L_49:
        /*0084*/ 	.byte	0x04, 0x1e
        /*0086*/ 	.short	(.L_51 - .L_50)
.L_50:
        /*0088*/ 	.word	0x00000000


	//----- nvinfo : EIATTR_CBANK_PARAM_SIZE
	.align		4
.L_51:
        /*008c*/ 	.byte	0x03, 0x19
        /*008e*/ 	.short	0x0024


	//----- nvinfo : EIATTR_PARAM_CBANK
	.align		4
        /*0090*/ 	.byte	0x04, 0x0a
        /*0092*/ 	.short	(.L_53 - .L_52)
	.align		4
.L_52:
        /*0094*/ 	.word	index@(.nv.constant0.convolution_kernel_single_channel)
        /*0098*/ 	.short	0x0380
        /*009a*/ 	.short	0x0024


	//----- nvinfo : EIATTR_SW_WAR
	.align		4
.L_53:
        /*009c*/ 	.byte	0x04, 0x36
        /*009e*/ 	.short	(.L_55 - .L_54)
.L_54:
        /*00a0*/ 	.word	0x00000008
.L_55:


//--------------------- .nv.callgraph             --------------------------
	.section	.nv.callgraph,"",@"SHT_CUDA_CALLGRAPH"
	.align	4
	.sectionentsize	8
	.align		4
        /*0000*/ 	.word	0x00000000
	.align		4
        /*0004*/ 	.word	0xffffffff
	.align		4
        /*0008*/ 	.word	0x00000000
	.align		4
        /*000c*/ 	.word	0xfffffffe
	.align		4
        /*0010*/ 	.word	0x00000000
	.align		4
        /*0014*/ 	.word	0xfffffffd
	.align		4
        /*0018*/ 	.word	0x00000000
	.align		4
        /*001c*/ 	.word	0xfffffffc


//--------------------- .text.convolution_rgb     --------------------------
	.section	.text.convolution_rgb,"ax",@progbits
	.align	128
        .global         convolution_rgb
        .type           convolution_rgb,@function
        .size           convolution_rgb,(.L_x_64 - convolution_rgb)
        .other          convolution_rgb,@"STO_CUDA_ENTRY STV_DEFAULT"
convolution_rgb:
.text.convolution_rgb:
[----:B------:R-:W-:Y:S01]  /*0000*/  LDC R1, c[0x0][0x37c] ;  /* 0x0000df00ff017b82 */ /* 0x000fe20000000800 */
[----:B------:R-:W0:Y:S07]  /*0010*/  S2R R2, SR_TID.Y ;  /* 0x0000000000027919 */ /* 0x000e2e0000002200 */
[----:B------:R-:W1:Y:S01]  /*0020*/  LDC R13, c[0x0][0x360] ;  /* 0x0000d800ff0d7b82 */ /* 0x000e620000000800 */
[----:B------:R-:W2:Y:S01]  /*0030*/  LDCU.64 UR6, c[0x0][0x390] ;  /* 0x00007200ff0677ac */ /* 0x000ea20008000a00 */
[----:B------:R-:W1:Y:S06]  /*0040*/  S2R R0, SR_TID.X ;  /* 0x0000000000007919 */ /* 0x000e6c0000002100 */
[----:B------:R-:W0:Y:S08]  /*0050*/  S2UR UR5, SR_CTAID.Y ;  /* 0x00000000000579c3 */ /* 0x000e300000002600 */
[----:B------:R-:W0:Y:S01]  /*0060*/  LDC R15, c[0x0][0x364] ;  /* 0x0000d900ff0f7b82 */ /* 0x000e220000000800 */
[----:B--2---:R-:W-:-:S07]  /*0070*/  IMAD.U32 R12, RZ, RZ, UR6 ;  /* 0x00000006ff0c7e24 */ /* 0x004fce000f8e00ff */
[----:B------:R-:W1:Y:S01]  /*0080*/  S2UR UR4, SR_CTAID.X ;  /* 0x00000000000479c3 */ /* 0x000e620000002500 */
[----:B0-----:R-:W-:-:S05]  /*0090*/  IMAD R15, R15, UR5, R2 ;  /* 0x000000050f0f7c24 */ /* 0x001fca000f8e0202 */
[----:B------:R-:W-:Y:S01]  /*00a0*/  ISETP.GE.AND P0, PT, R15, UR7, PT ;  /* 0x000000070f007c0c */ /* 0x000fe2000bf06270 */
[----:B-1----:R-:W-:-:S05]  /*00b0*/  IMAD R13, R13, UR4, R0 ;  /* 0x000000040d0d7c24 */ /* 0x002fca000f8e0200 */
[----:B------:R-:W-:-:S13]  /*00c0*/  ISETP.GE.OR P0, PT, R13, R12, P0 ;  /* 0x0000000c0d00720c */ /* 0x000fda0000706670 */
[----:B------:R-:W-:Y:S05]  /*00d0*/  @P0 EXIT ;  /* 0x000000000000094d */ /* 0x000fea0003800000 */
[----:B------:R-:W0:Y:S01]  /*00e0*/  LDCU UR6, c[0x0][0x3a0] ;  /* 0x00007400ff0677ac */ /* 0x000e220008000800 */
[----:B------:R-:W-:Y:S01]  /*00f0*/  IMAD.MOV.U32 R24, RZ, RZ, RZ ;  /* 0x000000ffff187224 */ /* 0x000fe200078e00ff */
[----:B------:R-:W-:Y:S01]  /*0100*/  CS2R R22, SRZ ;  /* 0x0000000000167805 */ /* 0x000fe2000001ff00 */
[----:B------:R-:W1:Y:S01]  /*0110*/  LDCU.64 UR4, c[0x0][0x358] ;  /* 0x00006b00ff0477ac */ /* 0x000e620008000a00 */
[----:B0-----:R-:W-:-:S05]  /*0120*/  IMAD.U32 R18, RZ, RZ, UR6 ;  /* 0x00000006ff127e24 */ /* 0x001fca000f8e00ff */
[----:B------:R-:W-:-:S13]  /*0130*/  ISETP.NE.AND P0, PT, R18, RZ, PT ;  /* 0x000000ff1200720c */ /* 0x000fda0003f05270 */
[----:B-1----:R-:W-:Y:S05]  /*0140*/  @!P0 BRA `(.L_x_0) ;  /* 0x0000001000a08947 */ /* 0x002fea0003800000 */
[CC--:B------:R-:W-:Y:S01]  /*0150*/  IMAD R10, R18.reuse, R18.reuse, RZ ;  /* 0x00000012120a7224 */ /* 0x0c0fe200078e02ff */
[----:B------:R-:W-:Y:S01]  /*0160*/  LEA.HI R0, R18, R18, RZ, 0x1 ;  /* 0x0000001212007211 */ /* 0x000fe200078f08ff */
[----:B------:R-:W-:Y:S01]  /*0170*/  HFMA2 R24, -RZ, RZ, 0, 0 ;  /* 0x00000000ff187431 */ /* 0x000fe200000001ff */
[----:B------:R-:W-:Y:S01]  /*0180*/  CS2R R22, SRZ ;  /* 0x0000000000167805 */ /* 0x000fe2000001ff00 */
[----:B------:R-:W-:Y:S01]  /*0190*/  IMAD.MOV.U32 R11, RZ, RZ, RZ ;  /* 0x000000ffff0b7224 */ /* 0x000fe200078e00ff */
[C---:B------:R-:W-:Y:S02]  /*01a0*/  ISETP.GE.U32.AND P0, PT, R10.reuse, 0x4, PT ;  /* 0x000000040a00780c */ /* 0x040fe40003f06070 */
[----:B------:R-:W-:Y:S02]  /*01b0*/  VIMNMX.U32 R10, PT, PT, R10, 0x1, !PT ;  /* 0x000000010a0a7848 */ /* 0x000fe40007fe0000 */
[----:B------:R-:W-:-:S09]  /*01c0*/  SHF.R.S32.HI R0, RZ, 0x1, R0 ;  /* 0x00000001ff007819 */ /* 0x000fd20000011400 */
[----:B------:R-:W-:Y:S05]  /*01d0*/  @!P0 BRA `(.L_x_1) ;  /* 0x0000000c00788947 */ /* 0x000fea0003800000 */
[----:B------:R-:W-:Y:S01]  /*01e0*/  IABS R19, R18 ;  /* 0x0000001200137213 */ /* 0x000fe20000000000 */
[----:B------:R-:W-:Y:S01]  /*01f0*/  IMAD.MOV.U32 R20, RZ, RZ, RZ ;  /* 0x000000ffff147224 */ /* 0x000fe200078e00ff */
[----:B------:R-:W0:Y:S01]  /*0200*/  LDC R18, c[0x0][0x3a0] ;  /* 0x0000e800ff127b82 */ /* 0x000e220000000800 */
[----:B------:R-:W-:Y:S01]  /*0210*/  LOP3.LUT R11, R10, 0xfffffffc, RZ, 0xc0, !PT ;  /* 0xfffffffc0a0b7812 */ /* 0x000fe200078ec0ff */
[----:B------:R-:W1:Y:S01]  /*0220*/  I2F.RP R2, R19 ;  /* 0x0000001300027306 */ /* 0x000e620000209400 */
[----:B------:R-:W-:Y:S01]  /*0230*/  IMAD.MOV.U32 R22, RZ, RZ, RZ ;  /* 0x000000ffff167224 */ /* 0x000fe200078e00ff */
[----:B------:R-:W-:-:S06]  /*0240*/  MOV R14, RZ ;  /* 0x000000ff000e7202 */ /* 0x000fcc0000000f00 */
[----:B-1----:R-:W1:Y:S02]  /*0250*/  MUFU.RCP R2, R2 ;  /* 0x0000000200027308 */ /* 0x002e640000001000 */
[----:B-1----:R-:W-:-:S06]  /*0260*/  VIADD R21, R2, 0xffffffe ;  /* 0x0ffffffe02157836 */ /* 0x002fcc0000000000 */
[----:B------:R-:W1:Y:S02]  /*0270*/  F2I.FTZ.U32.TRUNC.NTZ R21, R21 ;  /* 0x0000001500157305 */ /* 0x000e64000021f000 */
[----:B-1----:R-:W-:-:S04]  /*0280*/  IMAD.MOV R4, RZ, RZ, -R21 ;  /* 0x000000ffff047224 */ /* 0x002fc800078e0a15 */
[----:B------:R-:W-:-:S04]  /*0290*/  IMAD R3, R4, R19, RZ ;  /* 0x0000001304037224 */ /* 0x000fc800078e02ff */
[----:B0-----:R-:W-:-:S07]  /*02a0*/  IMAD.HI.U32 R20, R21, R3, R20 ;  /* 0x0000000315147227 */ /* 0x001fce00078e0014 */
.L_x_24:
[----:B------:R-:W-:Y:S01]  /*02b0*/  IABS R3, R14 ;  /* 0x0000000e00037213 */ /* 0x000fe20000000000 */
[----:B------:R-:W0:Y:S01]  /*02c0*/  LDC R12, c[0x0][0x390] ;  /* 0x0000e400ff0c7b82 */ /* 0x000e220000000800 */
[-C--:B------:R-:W-:Y:S01]  /*02d0*/  IABS R16, R18.reuse ;  /* 0x0000001200107213 */ /* 0x080fe20000000000 */
[----:B------:R-:W-:Y:S01]  /*02e0*/  BSSY.RECONVERGENT B0, `(.L_x_2) ;  /* 0x000001d000007945 */ /* 0x000fe20003800200 */
[----:B------:R-:W-:Y:S01]  /*02f0*/  LOP3.LUT R17, RZ, R18, RZ, 0x33, !PT ;  /* 0x00000012ff117212 */ /* 0x000fe200078e33ff */
[----:B------:R-:W-:-:S04]  /*0300*/  IMAD.HI.U32 R20, R20, R3, RZ ;  /* 0x0000000314147227 */ /* 0x000fc800078e00ff */
[----:B------:R-:W-:Y:S01]  /*0310*/  IMAD.MOV R2, RZ, RZ, -R20 ;  /* 0x000000ffff027224 */ /* 0x000fe200078e0a14 */
[----:B------:R-:W1:Y:S03]  /*0320*/  LDC.64 R4, c[0x0][0x380] ;  /* 0x0000e000ff047b82 */ /* 0x000e660000000a00 */
[----:B------:R-:W-:-:S05]  /*0330*/  IMAD R2, R16, R2, R3 ;  /* 0x0000000210027224 */ /* 0x000fca00078e0203 */
[----:B------:R-:W-:-:S13]  /*0340*/  ISETP.GT.U32.AND P1, PT, R19, R2, PT ;  /* 0x000000021300720c */ /* 0x000fda0003f24070 */
[----:B------:R-:W-:Y:S02]  /*0350*/  @!P1 IMAD.IADD R2, R2, 0x1, -R16 ;  /* 0x0000000102029824 */ /* 0x000fe400078e0a10 */
[----:B------:R-:W-:-:S03]  /*0360*/  @!P1 VIADD R20, R20, 0x1 ;  /* 0x0000000114149836 */ /* 0x000fc60000000000 */
[----:B------:R-:W-:Y:S02]  /*0370*/  ISETP.GE.U32.AND P0, PT, R2, R19, PT ;  /* 0x000000130200720c */ /* 0x000fe40003f06070 */
[----:B------:R-:W-:-:S04]  /*0380*/  LOP3.LUT R2, R14, R18, RZ, 0x3c, !PT ;  /* 0x000000120e027212 */ /* 0x000fc800078e3cff */
[----:B------:R-:W-:Y:S02]  /*0390*/  ISETP.GE.AND P2, PT, R2, RZ, PT ;  /* 0x000000ff0200720c */ /* 0x000fe40003f46270 */
[----:B------:R-:W2:Y:S05]  /*03a0*/  LDC.64 R2, c[0x0][0x398] ;  /* 0x0000e600ff027b82 */ /* 0x000eaa0000000a00 */
[----:B------:R-:W-:Y:S01]  /*03b0*/  @P0 VIADD R20, R20, 0x1 ;  /* 0x0000000114140836 */ /* 0x000fe20000000000 */
[----:B------:R-:W-:-:S05]  /*03c0*/  ISETP.NE.AND P0, PT, R18, RZ, PT ;  /* 0x000000ff1200720c */ /* 0x000fca0003f05270 */
[----:B------:R-:W-:-:S04]  /*03d0*/  @!P2 IADD3 R20, PT, PT, -R20, RZ, RZ ;  /* 0x000000ff1414a210 */ /* 0x000fc80007ffe1ff */
[----:B------:R-:W-:-:S04]  /*03e0*/  SEL R19, R17, R20, !P0 ;  /* 0x0000001411137207 */ /* 0x000fc80004000000 */
[--C-:B------:R-:W-:Y:S01]  /*03f0*/  IADD3 R7, PT, PT, R13, R0, -R19.reuse ;  /* 0x000000000d077210 */ /* 0x100fe20007ffe813 */
[----:B------:R-:W-:-:S03]  /*0400*/  IMAD.MOV R9, RZ, RZ, -R19 ;  /* 0x000000ffff097224 */ /* 0x000fc600078e0a13 */
[----:B------:R-:W-:Y:S01]  /*0410*/  ISETP.GT.AND P1, PT, R7, -0x1, PT ;  /* 0xffffffff0700780c */ /* 0x000fe20003f24270 */
[----:B------:R-:W-:-:S04]  /*0420*/  IMAD R9, R18, R9, R14 ;  /* 0x0000000912097224 */ /* 0x000fc800078e020e */
[--C-:B------:R-:W-:Y:S01]  /*0430*/  IMAD R19, R19, R18, R9.reuse ;  /* 0x0000001213137224 */ /* 0x100fe200078e0209 */
[----:B------:R-:W-:-:S04]  /*0440*/  IADD3 R6, PT, PT, R15, R0, -R9 ;  /* 0x000000000f067210 */ /* 0x000fc80007ffe809 */
[----:B------:R-:W-:-:S03]  /*0450*/  ISETP.GT.AND P2, PT, R6, -0x1, PT ;  /* 0xffffffff0600780c */ /* 0x000fc60003f44270 */
[----:B------:R-:W-:Y:S01]  /*0460*/  @!P1 LOP3.LUT R7, RZ, R7, RZ, 0x33, !PT ;  /* 0x00000007ff079212 */ /* 0x000fe200078e33ff */
[----:B01----:R-:W-:Y:S09]  /*0470*/  @!P1 BRA `(.L_x_3) ;  /* 0x00000000000c9947 */ /* 0x003ff20003800000 */
[----:B------:R-:W-:-:S13]  /*0480*/  ISETP.GE.AND P1, PT, R7, R12, PT ;  /* 0x0000000c0700720c */ /* 0x000fda0003f26270 */
[----:B------:R-:W-:-:S05]  /*0490*/  @P1 LOP3.LUT R9, RZ, R7, RZ, 0x33, !PT ;  /* 0x00000007ff091212 */ /* 0x000fca00078e33ff */
[----:B------:R-:W-:-:S07]  /*04a0*/  @P1 IMAD R7, R12, 0x2, R9 ;  /* 0x000000020c071824 */ /* 0x000fce00078e0209 */
.L_x_3:
[----:B------:R-:W-:Y:S05]  /*04b0*/  BSYNC.RECONVERGENT B0 ;  /* 0x0000000000007941 */ /* 0x000fea0003800200 */
.L_x_2:
[----:B------:R-:W-:Y:S01]  /*04c0*/  BSSY.RECONVERGENT B0, `(.L_x_4) ;  /* 0x0000007000007945 */ /* 0x000fe20003800200 */
[----:B------:R-:W-:-:S03]  /*04d0*/  @!P2 LOP3.LUT R6, RZ, R6, RZ, 0x33, !PT ;  /* 0x00000006ff06a212 */ /* 0x000fc600078e33ff */
[----:B------:R-:W-:Y:S05]  /*04e0*/  @!P2 BRA `(.L_x_5) ;  /* 0x000000000010a947 */ /* 0x000fea0003800000 */
[----:B------:R-:W0:Y:S02]  /*04f0*/  LDC R9, c[0x0][0x394] ;  /* 0x0000e500ff097b82 */ /* 0x000e240000000800 */
[----:B0-----:R-:W-:-:S13]  /*0500*/  ISETP.GE.AND P1, PT, R6, R9, PT ;  /* 0x000000090600720c */ /* 0x001fda0003f26270 */
[----:B------:R-:W-:-:S05]  /*0510*/  @P1 LOP3.LUT R8, RZ, R6, RZ, 0x33, !PT ;  /* 0x00000006ff081212 */ /* 0x000fca00078e33ff */
[----:B------:R-:W-:-:S07]  /*0520*/  @P1 IMAD R6, R9, 0x2, R8 ;  /* 0x0000000209061824 */ /* 0x000fce00078e0208 */
.L_x_5:
[----:B------:R-:W-:Y:S05]  /*0530*/  BSYNC.RECONVERGENT B0 ;  /* 0x0000000000007941 */ /* 0x000fea0003800200 */
.L_x_4:
[----:B------:R-:W-:Y:S02]  /*0540*/  IMAD R9, R6, R12, R7 ;  /* 0x0000000c06097224 */ /* 0x000fe400078e0207 */
[----:B--2---:R-:W-:-:S04]  /*0550*/  IMAD.WIDE R6, R19, 0x4, R2 ;  /* 0x0000000413067825 */ /* 0x004fc800078e0202 */
[----:B------:R-:W-:Y:S02]  /*0560*/  IMAD.WIDE R8, R9, 0xc, R4 ;  /* 0x0000000c09087825 */ /* 0x000fe400078e0204 */
[----:B------:R-:W2:Y:S04]  /*0570*/  LDG.E R7, desc[UR4][R6.64] ;  /* 0x0000000406077981 */ /* 0x000ea8000c1e1900 */
[----:B------:R-:W2:Y:S04]  /*0580*/  LDG.E R25, desc[UR4][R8.64] ;  /* 0x0000000408197981 */ /* 0x000ea8000c1e1900 */
[----:B------:R0:W3:Y:S01]  /*0590*/  LDG.E R26, desc[UR4][R8.64+0x8] ;  /* 0x00000804081a7981 */ /* 0x0000e2000c1e1900 */
[----:B------:R-:W1:Y:S01]  /*05a0*/  I2F.RP R19, R16 ;  /* 0x0000001000137306 */ /* 0x000e620000209400 */
[----:B------:R-:W-:Y:S01]  /*05b0*/  IMAD.MOV.U32 R20, RZ, RZ, RZ ;  /* 0x000000ffff147224 */ /* 0x000fe200078e00ff */
[----:B------:R-:W-:Y:S06]  /*05c0*/  BSSY.RECONVERGENT B0, `(.L_x_6) ;  /* 0x0000024000007945 */ /* 0x000fec0003800200 */
[----:B-1----:R-:W1:Y:S02]  /*05d0*/  MUFU.RCP R19, R19 ;  /* 0x0000001300137308 */ /* 0x002e640000001000 */
[----:B-1----:R-:W-:-:S02]  /*05e0*/  VIADD R21, R19, 0xffffffe ;  /* 0x0ffffffe13157836 */ /* 0x002fc40000000000 */
[----:B------:R-:W-:-:S04]  /*05f0*/  IMAD.MOV.U32 R19, RZ, RZ, R16 ;  /* 0x000000ffff137224 */ /* 0x000fc800078e0010 */
[----:B------:R-:W1:Y:S02]  /*0600*/  F2I.FTZ.U32.TRUNC.NTZ R21, R21 ;  /* 0x0000001500157305 */ /* 0x000e64000021f000 */
[----:B-1----:R-:W-:-:S05]  /*0610*/  IADD3 R27, PT, PT, RZ, -R21, RZ ;  /* 0x80000015ff1b7210 */ /* 0x002fca0007ffe0ff */
[----:B------:R-:W-:-:S04]  /*0620*/  IMAD R27, R27, R16, RZ ;  /* 0x000000101b1b7224 */ /* 0x000fc800078e02ff */
[----:B------:R-:W-:-:S04]  /*0630*/  IMAD.HI.U32 R20, R21, R27, R20 ;  /* 0x0000001b15147227 */ /* 0x000fc800078e0014 */
[----:B------:R-:W-:-:S05]  /*0640*/  VIADD R27, R14, 0x1 ;  /* 0x000000010e1b7836 */ /* 0x000fca0000000000 */
[----:B0-----:R-:W-:-:S05]  /*0650*/  IABS R9, R27 ;  /* 0x0000001b00097213 */ /* 0x001fca0000000000 */
[----:B------:R-:W-:-:S04]  /*0660*/  IMAD.HI.U32 R6, R20, R9, RZ ;  /* 0x0000000914067227 */ /* 0x000fc800078e00ff */
[----:B------:R-:W-:-:S04]  /*0670*/  IMAD.MOV R8, RZ, RZ, -R6 ;  /* 0x000000ffff087224 */ /* 0x000fc800078e0a06 */
[----:B------:R-:W-:-:S05]  /*0680*/  IMAD R8, R16, R8, R9 ;  /* 0x0000000810087224 */ /* 0x000fca00078e0209 */
[----:B------:R-:W-:-:S13]  /*0690*/  ISETP.GT.U32.AND P2, PT, R19, R8, PT ;  /* 0x000000081300720c */ /* 0x000fda0003f44070 */
[----:B------:R-:W-:Y:S01]  /*06a0*/  @!P2 IADD3 R8, PT, PT, R8, -R16, RZ ;  /* 0x800000100808a210 */ /* 0x000fe20007ffe0ff */
[----:B------:R-:W-:-:S03]  /*06b0*/  @!P2 VIADD R6, R6, 0x1 ;  /* 0x000000010606a836 */ /* 0x000fc60000000000 */
[----:B------:R-:W-:Y:S02]  /*06c0*/  ISETP.GE.U32.AND P1, PT, R8, R19, PT ;  /* 0x000000130800720c */ /* 0x000fe40003f26070 */
[----:B------:R-:W-:-:S04]  /*06d0*/  LOP3.LUT R8, R27, R18, RZ, 0x3c, !PT ;  /* 0x000000121b087212 */ /* 0x000fc800078e3cff */
[----:B------:R-:W-:-:S07]  /*06e0*/  ISETP.GE.AND P3, PT, R8, RZ, PT ;  /* 0x000000ff0800720c */ /* 0x000fce0003f66270 */
[----:B------:R-:W-:-:S06]  /*06f0*/  @P1 VIADD R6, R6, 0x1 ;  /* 0x0000000106061836 */ /* 0x000fcc0000000000 */
[----:B------:R-:W-:-:S05]  /*0700*/  @!P3 IMAD.MOV R6, RZ, RZ, -R6 ;  /* 0x000000ffff06b224 */ /* 0x000fca00078e0a06 */
[----:B------:R-:W-:-:S04]  /*0710*/  SEL R9, R17, R6, !P0 ;  /* 0x0000000611097207 */ /* 0x000fc80004000000 */
[----:B------:R-:W-:Y:S01]  /*0720*/  IADD3 R6, PT, PT, -R9, RZ, RZ ;  /* 0x000000ff09067210 */ /* 0x000fe20007ffe1ff */
[----:B--2---:R-:W-:Y:S01]  /*0730*/  FFMA R21, R7, R25, R24 ;  /* 0x0000001907157223 */ /* 0x004fe20000000018 */
[----:B------:R-:W-:Y:S01]  /*0740*/  IADD3 R25, PT, PT, R13, R0, -R9 ;  /* 0x000000000d197210 */ /* 0x000fe20007ffe809 */
[----:B---3--:R-:W-:-:S03]  /*0750*/  FFMA R23, R7, R26, R23 ;  /* 0x0000001a07177223 */ /* 0x008fc60000000017 */
[----:B------:R-:W-:Y:S01]  /*0760*/  ISETP.GE.AND P1, PT, R25, RZ, PT ;  /* 0x000000ff1900720c */ /* 0x000fe20003f26270 */
[----:B------:R-:W-:Y:S01]  /*0770*/  FFMA R22, R7, R26, R22 ;  /* 0x0000001a07167223 */ /* 0x000fe20000000016 */
[----:B------:R-:W-:-:S11]  /*0780*/  IMAD R7, R18, R6, R27 ;  /* 0x0000000612077224 */ /* 0x000fd600078e021b */
[----:B------:R-:W-:Y:S05]  /*0790*/  @!P1 BRA `(.L_x_7) ;  /* 0x0000000000149947 */ /* 0x000fea0003800000 */
[----:B------:R-:W-:-:S13]  /*07a0*/  ISETP.GE.AND P1, PT, R25, R12, PT ;  /* 0x0000000c1900720c */ /* 0x000fda0003f26270 */
[----:B------:R-:W-:Y:S05]  /*07b0*/  @!P1 BRA `(.L_x_8) ;  /* 0x0000000000109947 */ /* 0x000fea0003800000 */
[----:B------:R-:W-:-:S05]  /*07c0*/  LOP3.LUT R25, RZ, R25, RZ, 0x33, !PT ;  /* 0x00000019ff197212 */ /* 0x000fca00078e33ff */
[----:B------:R-:W-:Y:S01]  /*07d0*/  IMAD R25, R12, 0x2, R25 ;  /* 0x000000020c197824 */ /* 0x000fe200078e0219 */
[----:B------:R-:W-:Y:S06]  /*07e0*/  BRA `(.L_x_8) ;  /* 0x0000000000047947 */ /* 0x000fec0003800000 */
.L_x_7:
[----:B------:R-:W-:-:S07]  /*07f0*/  LOP3.LUT R25, RZ, R25, RZ, 0x33, !PT ;  /* 0x00000019ff197212 */ /* 0x000fce00078e33ff */
.L_x_8:
[----:B------:R-:W-:Y:S05]  /*0800*/  BSYNC.RECONVERGENT B0 ;  /* 0x0000000000007941 */ /* 0x000fea0003800200 */
.L_x_6:
[----:B------:R-:W-:Y:S01]  /*0810*/  IADD3 R6, PT, PT, R15, R0, -R7 ;  /* 0x000000000f067210 */ /* 0x000fe20007ffe807 */
[----:B------:R-:W-:Y:S03]  /*0820*/  BSSY.RECONVERGENT B0, `(.L_x_9) ;  /* 0x000000a000007945 */ /* 0x000fe60003800200 */
[----:B------:R-:W-:-:S13]  /*0830*/  ISETP.GE.AND P1, PT, R6, RZ, PT ;  /* 0x000000ff0600720c */ /* 0x000fda0003f26270 */
[----:B------:R-:W-:Y:S05]  /*0840*/  @!P1 BRA `(.L_x_10) ;  /* 0x0000000000189947 */ /* 0x000fea0003800000 */
[----:B------:R-:W0:Y:S02]  /*0850*/  LDC R27, c[0x0][0x394] ;  /* 0x0000e500ff1b7b82 */ /* 0x000e240000000800 */
[----:B0-----:R-:W-:-:S13]  /*0860*/  ISETP.GE.AND P1, PT, R6, R27, PT ;  /* 0x0000001b0600720c */ /* 0x001fda0003f26270 */
[----:B------:R-:W-:Y:S05]  /*0870*/  @!P1 BRA `(.L_x_11) ;  /* 0x0000000000109947 */ /* 0x000fea0003800000 */
[----:B------:R-:W-:-:S05]  /*0880*/  LOP3.LUT R6, RZ, R6, RZ, 0x33, !PT ;  /* 0x00000006ff067212 */ /* 0x000fca00078e33ff */
[----:B------:R-:W-:Y:S01]  /*0890*/  IMAD R6, R27, 0x2, R6 ;  /* 0x000000021b067824 */ /* 0x000fe200078e0206 */
[----:B------:R-:W-:Y:S06]  /*08a0*/  BRA `(.L_x_11) ;  /* 0x0000000000047947 */ /* 0x000fec0003800000 */
.L_x_10:
[----:B------:R-:W-:-:S07]  /*08b0*/  LOP3.LUT R6, RZ, R6, RZ, 0x33, !PT ;  /* 0x00000006ff067212 */ /* 0x000fce00078e33ff */
.L_x_11:
[----:B------:R-:W-:Y:S05]  /*08c0*/  BSYNC.RECONVERGENT B0 ;  /* 0x0000000000007941 */ /* 0x000fea0003800200 */
.L_x_9:
[----:B------:R-:W-:Y:S02]  /*08d0*/  IMAD R7, R9, R18, R7 ;  /* 0x0000001209077224 */ /* 0x000fe400078e0207 */
[----:B------:R-:W-:Y:S02]  /*08e0*/  IMAD R9, R6, R12, R25 ;  /* 0x0000000c06097224 */ /* 0x000fe400078e0219 */
[----:B------:R-:W-:-:S04]  /*08f0*/  IMAD.WIDE R6, R7, 0x4, R2 ;  /* 0x0000000407067825 */ /* 0x000fc800078e0202 */
[----:B------:R-:W-:Y:S02]  /*0900*/  IMAD.WIDE R8, R9, 0xc, R4 ;  /* 0x0000000c09087825 */ /* 0x000fe400078e0204 */
[----:B------:R0:W2:Y:S04]  /*0910*/  LDG.E R6, desc[UR4][R6.64] ;  /* 0x0000000406067981 */ /* 0x0000a8000c1e1900 */
[----:B------:R-:W2:Y:S04]  /*0920*/  LDG.E R26, desc[UR4][R8.64] ;  /* 0x00000004081a7981 */ /* 0x000ea8000c1e1900 */
[----:B------:R-:W3:Y:S01]  /*0930*/  LDG.E R27, desc[UR4][R8.64+0x8] ;  /* 0x00000804081b7981 */ /* 0x000ee2000c1e1900 */
[----:B------:R-:W-:Y:S01]  /*0940*/  VIADD R25, R14, 0x2 ;  /* 0x000000020e197836 */ /* 0x000fe20000000000 */
[----:B------:R-:W-:Y:S04]  /*0950*/  BSSY.RECONVERGENT B0, `(.L_x_12) ;  /* 0x000001c000007945 */ /* 0x000fe80003800200 */
[----:B------:R-:W-:-:S02]  /*0960*/  IABS R29, R25 ;  /* 0x00000019001d7213 */ /* 0x000fc40000000000 */
[----:B0-----:R-:W-:-:S03]  /*0970*/  LOP3.LUT R7, R25, R18, RZ, 0x3c, !PT ;  /* 0x0000001219077212 */ /* 0x001fc600078e3cff */
[----:B------:R-:W-:Y:S01]  /*0980*/  IMAD.HI.U32 R24, R20, R29, RZ ;  /* 0x0000001d14187227 */ /* 0x000fe200078e00ff */
[----:B------:R-:W-:-:S03]  /*0990*/  ISETP.GE.AND P3, PT, R7, RZ, PT ;  /* 0x000000ff0700720c */ /* 0x000fc60003f66270 */
[----:B--2---:R-:W-:Y:S01]  /*09a0*/  FFMA R21, R6, R26, R21 ;  /* 0x0000001a06157223 */ /* 0x004fe20000000015 */
[----:B------:R-:W-:Y:S01]  /*09b0*/  IADD3 R26, PT, PT, -R24, RZ, RZ ;  /* 0x000000ff181a7210 */ /* 0x000fe20007ffe1ff */
[CC--:B---3--:R-:W-:Y:S01]  /*09c0*/  FFMA R23, R6.reuse, R27.reuse, R23 ;  /* 0x0000001b06177223 */ /* 0x0c8fe20000000017 */
[----:B------:R-:W-:-:S03]  /*09d0*/  FFMA R22, R6, R27, R22 ;  /* 0x0000001b06167223 */ /* 0x000fc60000000016 */
[----:B------:R-:W-:-:S05]  /*09e0*/  IMAD R26, R16, R26, R29 ;  /* 0x0000001a101a7224 */ /* 0x000fca00078e021d */
[----:B------:R-:W-:-:S13]  /*09f0*/  ISETP.GT.U32.AND P2, PT, R19, R26, PT ;  /* 0x0000001a1300720c */ /* 0x000fda0003f44070 */
[----:B------:R-:W-:Y:S02]  /*0a00*/  @!P2 IMAD.IADD R26, R26, 0x1, -R16 ;  /* 0x000000011a1aa824 */ /* 0x000fe400078e0a10 */
[----:B------:R-:W-:-:S03]  /*0a10*/  @!P2 VIADD R24, R24, 0x1 ;  /* 0x000000011818a836 */ /* 0x000fc60000000000 */
[----:B------:R-:W-:-:S13]  /*0a20*/  ISETP.GE.U32.AND P1, PT, R26, R19, PT ;  /* 0x000000131a00720c */ /* 0x000fda0003f26070 */
[----:B------:R-:W-:-:S05]  /*0a30*/  @P1 VIADD R24, R24, 0x1 ;  /* 0x0000000118181836 */ /* 0x000fca0000000000 */
[----:B------:R-:W-:-:S04]  /*0a40*/  @!P3 IADD3 R24, PT, PT, -R24, RZ, RZ ;  /* 0x000000ff1818b210 */ /* 0x000fc80007ffe1ff */
[----:B------:R-:W-:-:S04]  /*0a50*/  SEL R7, R17, R24, !P0 ;  /* 0x0000001811077207 */ /* 0x000fc80004000000 */
[--C-:B------:R-:W-:Y:S01]  /*0a60*/  IADD3 R9, PT, PT, R13, R0, -R7.reuse ;  /* 0x000000000d097210 */ /* 0x100fe20007ffe807 */
[----:B------:R-:W-:-:S03]  /*0a70*/  IMAD.MOV R8, RZ, RZ, -R7 ;  /* 0x000000ffff087224 */ /* 0x000fc600078e0a07 */
[----:B------:R-:W-:Y:S01]  /*0a80*/  ISETP.GE.AND P1, PT, R9, RZ, PT ;  /* 0x000000ff0900720c */ /* 0x000fe20003f26270 */
[----:B------:R-:W-:-:S12]  /*0a90*/  IMAD R8, R18, R8, R25 ;  /* 0x0000000812087224 */ /* 0x000fd800078e0219 */
[----:B------:R-:W-:Y:S05]  /*0aa0*/  @!P1 BRA `(.L_x_13) ;  /* 0x0000000000149947 */ /* 0x000fea0003800000 */
[----:B------:R-:W-:-:S13]  /*0ab0*/  ISETP.GE.AND P1, PT, R9, R12, PT ;  /* 0x0000000c0900720c */ /* 0x000fda0003f26270 */
[----:B------:R-:W-:Y:S05]  /*0ac0*/  @!P1 BRA `(.L_x_14) ;  /* 0x0000000000109947 */ /* 0x000fea0003800000 */
[----:B------:R-:W-:-:S05]  /*0ad0*/  LOP3.LUT R9, RZ, R9, RZ, 0x33, !PT ;  /* 0x00000009ff097212 */ /* 0x000fca00078e33ff */
[----:B------:R-:W-:Y:S01]  /*0ae0*/  IMAD R9, R12, 0x2, R9 ;  /* 0x000000020c097824 */ /* 0x000fe200078e0209 */
[----:B------:R-:W-:Y:S06]  /*0af0*/  BRA `(.L_x_14) ;  /* 0x0000000000047947 */ /* 0x000fec0003800000 */
.L_x_13:
[----:B------:R-:W-:-:S07]  /*0b00*/  LOP3.LUT R9, RZ, R9, RZ, 0x33, !PT ;  /* 0x00000009ff097212 */ /* 0x000fce00078e33ff */
.L_x_14:
[----:B------:R-:W-:Y:S05]  /*0b10*/  BSYNC.RECONVERGENT B0 ;  /* 0x0000000000007941 */ /* 0x000fea0003800200 */
.L_x_12:
        /* <DEDUP_REMOVED lines=10> */
.L_x_16:
[----:B------:R-:W-:-:S07]  /*0bc0*/  LOP3.LUT R6, RZ, R6, RZ, 0x33, !PT ;  /* 0x00000006ff067212 */ /* 0x000fce00078e33ff */
.L_x_17:
[----:B------:R-:W-:Y:S05]  /*0bd0*/  BSYNC.RECONVERGENT B0 ;  /* 0x0000000000007941 */ /* 0x000fea0003800200 */
.L_x_15:
[----:B------:R-:W-:Y:S02]  /*0be0*/  IMAD R7, R7, R18, R8 ;  /* 0x0000001207077224 */ /* 0x000fe400078e0208 */
[----:B------:R-:W-:Y:S02]  /*0bf0*/  IMAD R9, R6, R12, R9 ;  /* 0x0000000c06097224 */ /* 0x000fe400078e0209 */
[----:B------:R-:W-:-:S04]  /*0c00*/  IMAD.WIDE R6, R7, 0x4, R2 ;  /* 0x0000000407067825 */ /* 0x000fc800078e0202 */
[----:B------:R-:W-:Y:S02]  /*0c10*/  IMAD.WIDE R8, R9, 0xc, R4 ;  /* 0x0000000c09087825 */ /* 0x000fe400078e0204 */
[----:B------:R0:W2:Y:S04]  /*0c20*/  LDG.E R6, desc[UR4][R6.64] ;  /* 0x0000000406067981 */ /* 0x0000a8000c1e1900 */
[----:B------:R-:W2:Y:S04]  /*0c30*/  LDG.E R26, desc[UR4][R8.64] ;  /* 0x00000004081a7981 */ /* 0x000ea8000c1e1900 */
[----:B------:R-:W3:Y:S01]  /*0c40*/  LDG.E R25, desc[UR4][R8.64+0x8] ;  /* 0x0000080408197981 */ /* 0x000ee2000c1e1900 */
[----:B------:R-:W-:Y:S01]  /*0c50*/  IADD3 R27, PT, PT, R14, 0x3, RZ ;  /* 0x000000030e1b7810 */ /* 0x000fe20007ffe0ff */
[----:B------:R-:W-:Y:S03]  /*0c60*/  BSSY.RECONVERGENT B0, `(.L_x_18) ;  /* 0x000001c000007945 */ /* 0x000fe60003800200 */
[----:B------:R-:W-:-:S02]  /*0c70*/  IABS R29, R27 ;  /* 0x0000001b001d7213 */ /* 0x000fc40000000000 */
[----:B0-----:R-:W-:-:S03]  /*0c80*/  LOP3.LUT R7, R27, R18, RZ, 0x3c, !PT ;  /* 0x000000121b077212 */ /* 0x001fc600078e3cff */
[----:B------:R-:W-:Y:S01]  /*0c90*/  IMAD.HI.U32 R24, R20, R29, RZ ;  /* 0x0000001d14187227 */ /* 0x000fe200078e00ff */
[----:B------:R-:W-:-:S03]  /*0ca0*/  ISETP.GE.AND P3, PT, R7, RZ, PT ;  /* 0x000000ff0700720c */ /* 0x000fc60003f66270 */
[C---:B--2---:R-:W-:Y:S01]  /*0cb0*/  FFMA R21, R6.reuse, R26, R21 ;  /* 0x0000001a06157223 */ /* 0x044fe20000000015 */
[----:B------:R-:W-:Y:S02]  /*0cc0*/  IMAD.MOV R26, RZ, RZ, -R24 ;  /* 0x000000ffff1a7224 */ /* 0x000fe400078e0a18 */
[-C--:B---3--:R-:W-:Y:S02]  /*0cd0*/  FFMA R23, R6, R25.reuse, R23 ;  /* 0x0000001906177223 */ /* 0x088fe40000000017 */
[----:B------:R-:W-:Y:S02]  /*0ce0*/  IMAD R26, R16, R26, R29 ;  /* 0x0000001a101a7224 */ /* 0x000fe400078e021d */
[----:B------:R-:W-:-:S03]  /*0cf0*/  FFMA R22, R6, R25, R22 ;  /* 0x0000001906167223 */ /* 0x000fc60000000016 */
[----:B------:R-:W-:-:S13]  /*0d00*/  ISETP.GT.U32.AND P2, PT, R19, R26, PT ;  /* 0x0000001a1300720c */ /* 0x000fda0003f44070 */
[----:B------:R-:W-:Y:S02]  /*0d10*/  @!P2 IMAD.IADD R26, R26, 0x1, -R16 ;  /* 0x000000011a1aa824 */ /* 0x000fe400078e0a10 */
[----:B------:R-:W-:-:S03]  /*0d20*/  @!P2 VIADD R24, R24, 0x1 ;  /* 0x000000011818a836 */ /* 0x000fc60000000000 */
[----:B------:R-:W-:-:S13]  /*0d30*/  ISETP.GE.U32.AND P1, PT, R26, R19, PT ;  /* 0x000000131a00720c */ /* 0x000fda0003f26070 */
[----:B------:R-:W-:-:S05]  /*0d40*/  @P1 IADD3 R24, PT, PT, R24, 0x1, RZ ;  /* 0x0000000118181810 */ /* 0x000fca0007ffe0ff */
[----:B------:R-:W-:-:S05]  /*0d50*/  @!P3 IMAD.MOV R24, RZ, RZ, -R24 ;  /* 0x000000ffff18b224 */ /* 0x000fca00078e0a18 */
        /* <DEDUP_REMOVED lines=11> */
.L_x_19:
[----:B------:R-:W-:-:S07]  /*0e10*/  LOP3.LUT R7, RZ, R7, RZ, 0x33, !PT ;  /* 0x00000007ff077212 */ /* 0x000fce00078e33ff */
.L_x_20:
[----:B------:R-:W-:Y:S05]  /*0e20*/  BSYNC.RECONVERGENT B0 ;  /* 0x0000000000007941 */ /* 0x000fea0003800200 */
.L_x_18:
[----:B------:R-:W-:Y:S01]  /*0e30*/  IADD3 R6, PT, PT, R15, R0, -R8 ;  /* 0x000000000f067210 */ /* 0x000fe20007ffe808 */
[----:B------:R-:W-:Y:S03]  /*0e40*/  BSSY.RECONVERGENT B0, `(.L_x_21) ;  /* 0x000000a000007945 */ /* 0x000fe60003800200 */
[----:B------:R-:W-:-:S13]  /*0e50*/  ISETP.GE.AND P0, PT, R6, RZ, PT ;  /* 0x000000ff0600720c */ /* 0x000fda0003f06270 */
[----:B------:R-:W-:Y:S05]  /*0e60*/  @!P0 BRA `(.L_x_22) ;  /* 0x0000000000188947 */ /* 0x000fea0003800000 */
[----:B------:R-:W0:Y:S02]  /*0e70*/  LDC R9, c[0x0][0x394] ;  /* 0x0000e500ff097b82 */ /* 0x000e240000000800 */
[----:B0-----:R-:W-:-:S13]  /*0e80*/  ISETP.GE.AND P0, PT, R6, R9, PT ;  /* 0x000000090600720c */ /* 0x001fda0003f06270 */
[----:B------:R-:W-:Y:S05]  /*0e90*/  @!P0 BRA `(.L_x_23) ;  /* 0x0000000000108947 */ /* 0x000fea0003800000 */
[----:B------:R-:W-:-:S04]  /*0ea0*/  LOP3.LUT R6, RZ, R6, RZ, 0x33, !PT ;  /* 0x00000006ff067212 */ /* 0x000fc800078e33ff */
[----:B------:R-:W-:Y:S01]  /*0eb0*/  LEA R6, R9, R6, 0x1 ;  /* 0x0000000609067211 */ /* 0x000fe200078e08ff */
[----:B------:R-:W-:Y:S06]  /*0ec0*/  BRA `(.L_x_23) ;  /* 0x0000000000047947 */ /* 0x000fec0003800000 */
.L_x_22:
[----:B------:R-:W-:-:S07]  /*0ed0*/  LOP3.LUT R6, RZ, R6, RZ, 0x33, !PT ;  /* 0x00000006ff067212 */ /* 0x000fce00078e33ff */
.L_x_23:
[----:B------:R-:W-:Y:S05]  /*0ee0*/  BSYNC.RECONVERGENT B0 ;  /* 0x0000000000007941 */ /* 0x000fea0003800200 */
.L_x_21:
[----:B------:R-:W-:Y:S02]  /*0ef0*/  IMAD R17, R17, R18, R8 ;  /* 0x0000001211117224 */ /* 0x000fe400078e0208 */
[----:B------:R-:W-:Y:S02]  /*0f00*/  IMAD R7, R6, R12, R7 ;  /* 0x0000000c06077224 */ /* 0x000fe400078e0207 */
[----:B------:R-:W-:-:S04]  /*0f10*/  IMAD.WIDE R2, R17, 0x4, R2 ;  /* 0x0000000411027825 */ /* 0x000fc800078e0202 */
[----:B------:R-:W-:Y:S02]  /*0f20*/  IMAD.WIDE R4, R7, 0xc, R4 ;  /* 0x0000000c07047825 */ /* 0x000fe400078e0204 */
[----:B------:R-:W2:Y:S04]  /*0f30*/  LDG.E R2, desc[UR4][R2.64] ;  /* 0x0000000402027981 */ /* 0x000ea8000c1e1900 */
[----:B------:R-:W2:Y:S04]  /*0f40*/  LDG.E R24, desc[UR4][R4.64] ;  /* 0x0000000404187981 */ /* 0x000ea8000c1e1900 */
[----:B------:R-:W3:Y:S01]  /*0f50*/  LDG.E R6, desc[UR4][R4.64+0x8] ;  /* 0x0000080404067981 */ /* 0x000ee2000c1e1900 */
[----:B------:R-:W-:-:S05]  /*0f60*/  VIADD R14, R14, 0x4 ;  /* 0x000000040e0e7836 */ /* 0x000fca0000000000 */
[----:B------:R-:W-:Y:S01]  /*0f70*/  ISETP.NE.AND P0, PT, R14, R11, PT ;  /* 0x0000000b0e00720c */ /* 0x000fe20003f05270 */
[C---:B--2---:R-:W-:Y:S01]  /*0f80*/  FFMA R24, R2.reuse, R24, R21 ;  /* 0x0000001802187223 */ /* 0x044fe20000000015 */
[CC--:B---3--:R-:W-:Y:S01]  /*0f90*/  FFMA R23, R2.reuse, R6.reuse, R23 ;  /* 0x0000000602177223 */ /* 0x0c8fe20000000017 */
[----:B------:R-:W-:-:S10]  /*0fa0*/  FFMA R22, R2, R6, R22 ;  /* 0x0000000602167223 */ /* 0x000fd40000000016 */
[----:B------:R-:W-:Y:S05]  /*0fb0*/  @P0 BRA `(.L_x_24) ;  /* 0xfffffff000bc0947 */ /* 0x000fea000383ffff */
.L_x_1:
[----:B------:R-:W-:-:S04]  /*0fc0*/  LOP3.LUT R10, R10, 0x1, RZ, 0xc0, !PT ;  /* 0x000000010a0a7812 */ /* 0x000fc800078ec0ff */
[----:B------:R-:W-:-:S13]  /*0fd0*/  ISETP.NE.U32.AND P0, PT, R10, 0x1, PT ;  /* 0x000000010a00780c */ /* 0x000fda0003f05070 */
[----:B------:R-:W-:Y:S05]  /*0fe0*/  @P0 BRA `(.L_x_0) ;  /* 0x0000000000f80947 */ /* 0x000fea0003800000 */
[----:B------:R-:W-:Y:S01]  /*0ff0*/  IABS R6, R18 ;  /* 0x0000001200067213 */ /* 0x000fe20000000000 */
[----:B------:R-:W-:Y:S01]  /*1000*/  BSSY.RECONVERGENT B0, `(.L_x_25) ;  /* 0x0000024000007945 */ /* 0x000fe20003800200 */
[----:B------:R-:W-:Y:S02]  /*1010*/  MOV R2, RZ ;  /* 0x000000ff00027202 */ /* 0x000fe40000000f00 */
[----:B------:R-:W0:Y:S01]  /*1020*/  I2F.RP R4, R6 ;  /* 0x0000000600047306 */ /* 0x000e220000209400 */
[----:B------:R-:W-:-:S07]  /*1030*/  IABS R8, R11 ;  /* 0x0000000b00087213 */ /* 0x000fce0000000000 */
[----:B0-----:R-:W0:Y:S02]  /*1040*/  MUFU.RCP R4, R4 ;  /* 0x0000000400047308 */ /* 0x001e240000001000 */
[----:B0-----:R-:W-:-:S06]  /*1050*/  VIADD R5, R4, 0xffffffe ;  /* 0x0ffffffe04057836 */ /* 0x001fcc0000000000 */
[----:B------:R-:W0:Y:S02]  /*1060*/  F2I.FTZ.U32.TRUNC.NTZ R3, R5 ;  /* 0x0000000500037305 */ /* 0x000e24000021f000 */
[----:B0-----:R-:W-:-:S04]  /*1070*/  IMAD.MOV R7, RZ, RZ, -R3 ;  /* 0x000000ffff077224 */ /* 0x001fc800078e0a03 */
[----:B------:R-:W-:-:S04]  /*1080*/  IMAD R7, R7, R6, RZ ;  /* 0x0000000607077224 */ /* 0x000fc800078e02ff */
[----:B------:R-:W-:-:S04]  /*1090*/  IMAD.HI.U32 R2, R3, R7, R2 ;  /* 0x0000000703027227 */ /* 0x000fc800078e0002 */
[----:B------:R-:W-:-:S04]  /*10a0*/  IMAD.MOV.U32 R3, RZ, RZ, R8 ;  /* 0x000000ffff037224 */ /* 0x000fc800078e0008 */
[----:B------:R-:W-:-:S04]  /*10b0*/  IMAD.HI.U32 R2, R2, R3, RZ ;  /* 0x0000000302027227 */ /* 0x000fc800078e00ff */
[----:B------:R-:W-:-:S04]  /*10c0*/  IMAD.MOV R4, RZ, RZ, -R2 ;  /* 0x000000ffff047224 */ /* 0x000fc800078e0a02 */
[----:B------:R-:W-:-:S05]  /*10d0*/  IMAD R3, R6, R4, R3 ;  /* 0x0000000406037224 */ /* 0x000fca00078e0203 */
[----:B------:R-:W-:-:S13]  /*10e0*/  ISETP.GT.U32.AND P1, PT, R6, R3, PT ;  /* 0x000000030600720c */ /* 0x000fda0003f24070 */
[----:B------:R-:W-:Y:S01]  /*10f0*/  @!P1 IMAD.IADD R3, R3, 0x1, -R6 ;  /* 0x0000000103039824 */ /* 0x000fe200078e0a06 */
[----:B------:R-:W-:Y:S02]  /*1100*/  @!P1 IADD3 R2, PT, PT, R2, 0x1, RZ ;  /* 0x0000000102029810 */ /* 0x000fe40007ffe0ff */
[----:B------:R-:W-:Y:S02]  /*1110*/  ISETP.NE.AND P1, PT, R18, RZ, PT ;  /* 0x000000ff1200720c */ /* 0x000fe40003f25270 */
[----:B------:R-:W-:Y:S02]  /*1120*/  ISETP.GE.U32.AND P0, PT, R3, R6, PT ;  /* 0x000000060300720c */ /* 0x000fe40003f06070 */
[----:B------:R-:W-:-:S04]  /*1130*/  LOP3.LUT R3, R11, R18, RZ, 0x3c, !PT ;  /* 0x000000120b037212 */ /* 0x000fc800078e3cff */
[----:B------:R-:W-:-:S07]  /*1140*/  ISETP.GE.AND P2, PT, R3, RZ, PT ;  /* 0x000000ff0300720c */ /* 0x000fce0003f46270 */
[----:B------:R-:W-:-:S04]  /*1150*/  @P0 VIADD R2, R2, 0x1 ;  /* 0x0000000102020836 */ /* 0x000fc80000000000 */
[----:B------:R-:W-:-:S04]  /*1160*/  IMAD.MOV.U32 R9, RZ, RZ, R2 ;  /* 0x000000ffff097224 */ /* 0x000fc800078e0002 */
[----:B------:R-:W-:Y:S01]  /*1170*/  @!P2 IMAD.MOV R9, RZ, RZ, -R9 ;  /* 0x000000ffff09a224 */ /* 0x000fe200078e0a09 */
[----:B------:R-:W-:-:S04]  /*1180*/  @!P1 LOP3.LUT R9, RZ, R18, RZ, 0x33, !PT ;  /* 0x00000012ff099212 */ /* 0x000fc800078e33ff */
[----:B------:R-:W-:Y:S02]  /*1190*/  IADD3 R7, PT, PT, R13, R0, -R9 ;  /* 0x000000000d077210 */ /* 0x000fe40007ffe809 */
[----:B------:R-:W-:Y:S02]  /*11a0*/  IADD3 R2, PT, PT, -R9, RZ, RZ ;  /* 0x000000ff09027210 */ /* 0x000fe40007ffe1ff */
[----:B------:R-:W-:-:S03]  /*11b0*/  ISETP.GE.AND P0, PT, R7, RZ, PT ;  /* 0x000000ff0700720c */ /* 0x000fc60003f06270 */
[----:B------:R-:W-:-:S10]  /*11c0*/  IMAD R11, R18, R2, R11 ;  /* 0x00000002120b7224 */ /* 0x000fd400078e020b */
[----:B------:R-:W-:Y:S05]  /*11d0*/  @!P0 BRA `(.L_x_26) ;  /* 0x0000000000148947 */ /* 0x000fea0003800000 */
[----:B------:R-:W-:-:S13]  /*11e0*/  ISETP.GE.AND P0, PT, R7, R12, PT ;  /* 0x0000000c0700720c */ /* 0x000fda0003f06270 */
[----:B------:R-:W-:Y:S05]  /*11f0*/  @!P0 BRA `(.L_x_27) ;  /* 0x0000000000108947 */ /* 0x000fea0003800000 */
[----:B------:R-:W-:-:S05]  /*1200*/  LOP3.LUT R7, RZ, R7, RZ, 0x33, !PT ;  /* 0x00000007ff077212 */ /* 0x000fca00078e33ff */
[----:B------:R-:W-:Y:S01]  /*1210*/  IMAD R7, R12, 0x2, R7 ;  /* 0x000000020c077824 */ /* 0x000fe200078e0207 */
[----:B------:R-:W-:Y:S06]  /*1220*/  BRA `(.L_x_27) ;  /* 0x0000000000047947 */ /* 0x000fec0003800000 */
.L_x_26:
[----:B------:R-:W-:-:S07]  /*1230*/  LOP3.LUT R7, RZ, R7, RZ, 0x33, !PT ;  /* 0x00000007ff077212 */ /* 0x000fce00078e33ff */
.L_x_27:
[----:B------:R-:W-:Y:S05]  /*1240*/  BSYNC.RECONVERGENT B0 ;  /* 0x0000000000007941 */ /* 0x000fea0003800200 */
.L_x_25:
        /* <DEDUP_REMOVED lines=10> */
.L_x_29:
[----:B------:R-:W-:-:S07]  /*12f0*/  LOP3.LUT R0, RZ, R0, RZ, 0x33, !PT ;  /* 0x00000000ff007212 */ /* 0x000fce00078e33ff */
.L_x_30:
[----:B------:R-:W-:Y:S05]  /*1300*/  BSYNC.RECONVERGENT B0 ;  /* 0x0000000000007941 */ /* 0x000fea0003800200 */
.L_x_28:
[----:B------:R-:W0:Y:S01]  /*1310*/  LDC.64 R4, c[0x0][0x398] ;  /* 0x0000e600ff047b82 */ /* 0x000e220000000a00 */
[----:B------:R-:W-:Y:S02]  /*1320*/  IMAD R9, R9, R18, R11 ;  /* 0x0000001209097224 */ /* 0x000fe400078e020b */
[----:B------:R-:W-:-:S05]  /*1330*/  IMAD R7, R0, R12, R7 ;  /* 0x0000000c00077224 */ /* 0x000fca00078e0207 */
[----:B------:R-:W1:Y:S01]  /*1340*/  LDC.64 R2, c[0x0][0x380] ;  /* 0x0000e000ff027b82 */ /* 0x000e620000000a00 */
[----:B0-----:R-:W-:-:S06]  /*1350*/  IMAD.WIDE R4, R9, 0x4, R4 ;  /* 0x0000000409047825 */ /* 0x001fcc00078e0204 */
[----:B------:R-:W2:Y:S01]  /*1360*/  LDG.E R5, desc[UR4][R4.64] ;  /* 0x0000000404057981 */ /* 0x000ea2000c1e1900 */
[----:B-1----:R-:W-:-:S05]  /*1370*/  IMAD.WIDE R2, R7, 0xc, R2 ;  /* 0x0000000c07027825 */ /* 0x002fca00078e0202 */
[----:B------:R-:W2:Y:S04]  /*1380*/  LDG.E R0, desc[UR4][R2.64] ;  /* 0x0000000402007981 */ /* 0x000ea8000c1e1900 */
[----:B------:R-:W3:Y:S01]  /*1390*/  LDG.E R6, desc[UR4][R2.64+0x8] ;  /* 0x0000080402067981 */ /* 0x000ee2000c1e1900 */
[C---:B--2---:R-:W-:Y:S01]  /*13a0*/  FFMA R24, R5.reuse, R0, R24 ;  /* 0x0000000005187223 */ /* 0x044fe20000000018 */
[CC--:B---3--:R-:W-:Y:S01]  /*13b0*/  FFMA R23, R5.reuse, R6.reuse, R23 ;  /* 0x0000000605177223 */ /* 0x0c8fe20000000017 */
[----:B------:R-:W-:-:S07]  /*13c0*/  FFMA R22, R5, R6, R22 ;  /* 0x0000000605167223 */ /* 0x000fce0000000016 */
.L_x_0:
[----:B------:R-:W0:Y:S01]  /*13d0*/  LDC.64 R2, c[0x0][0x388] ;  /* 0x0000e200ff027b82 */ /* 0x000e220000000a00 */
[----:B------:R-:W-:-:S04]  /*13e0*/  IMAD R13, R15, R12, R13 ;  /* 0x0000000c0f0d7224 */ /* 0x000fc800078e020d */
[----:B0-----:R-:W-:-:S05]  /*13f0*/  IMAD.WIDE R2, R13, 0xc, R2 ;  /* 0x0000000c0d027825 */ /* 0x001fca00078e0202 */
[----:B------:R-:W-:Y:S04]  /*1400*/  STG.E desc[UR4][R2.64], R24 ;  /* 0x0000001802007986 */ /* 0x000fe8000c101904 */
[----:B------:R-:W-:Y:S04]  /*1410*/  STG.E desc[UR4][R2.64+0x4], R23 ;  /* 0x0000041702007986 */ /* 0x000fe8000c101904 */
[----:B------:R-:W-:Y:S01]  /*1420*/  STG.E desc[UR4][R2.64+0x8], R22 ;  /* 0x0000081602007986 */ /* 0x000fe2000c101904 */
[----:B------:R-:W-:Y:S05]  /*1430*/  EXIT ;  /* 0x000000000000794d */ /* 0x000fea0003800000 */
.L_x_31:
[----:B------:R-:W-:-:S00]  /*1440*/  BRA `(.L_x_31) ;  /* 0xfffffffc00fc7947 */ /* 0x000fc0000383ffff */
[----:B------:R-:W-:-:S00]  /*1450*/  NOP ;  /* 0x0000000000007918 */ /* 0x000fc00000000000 */
        /* <DEDUP_REMOVED lines=10> */
.L_x_64:


//--------------------- .text.convolution_kernel_single_channel --------------------------
	.section	.text.convolution_kernel_single_channel,"ax",@progbits
	.align	128
        .global         convolution_kernel_single_channel
        .type           convolution_kernel_single_channel,@function
        .size           convolution_kernel_single_channel,(.L_x_65 - convolution_kernel_single_channel)
        .other          convolution_kernel_single_channel,@"STO_CUDA_ENTRY STV_DEFAULT"
convolution_kernel_single_channel:
.text.convolution_kernel_single_channel:
[----:B------:R-:W-:Y:S01]  /*0000*/  LDC R1, c[0x0][0x37c] ;  /* 0x0000df00ff017b82 */ /* 0x000fe20000000800 */
[----:B------:R-:W0:Y:S07]  /*0010*/  S2R R5, SR_TID.Y ;  /* 0x0000000000057919 */ /* 0x000e2e0000002200 */
[----:B------:R-:W1:Y:S01]  /*0020*/  LDC R3, c[0x0][0x360] ;  /* 0x0000d800ff037b82 */ /* 0x000e620000000800 */
[----:B------:R-:W2:Y:S01]  /*0030*/  LDCU.64 UR6, c[0x0][0x390] ;  /* 0x00007200ff0677ac */ /* 0x000ea20008000a00 */
[----:B------:R-:W1:Y:S06]  /*0040*/  S2R R2, SR_TID.X ;  /* 0x0000000000027919 */ /* 0x000e6c0000002100 */
[----:B------:R-:W0:Y:S08]  /*0050*/  S2UR UR5, SR_CTAID.Y ;  /* 0x00000000000579c3 */ /* 0x000e300000002600 */
[----:B------:R-:W0:Y:S08]  /*0060*/  LDC R0, c[0x0][0x364] ;  /* 0x0000d900ff007b82 */ /* 0x000e300000000800 */
[----:B------:R-:W1:Y:S01]  /*0070*/  S2UR UR4, SR_CTAID.X ;  /* 0x00000000000479c3 */ /* 0x000e620000002500 */
[----:B0-----:R-:W-:-:S05]  /*0080*/  IMAD R0, R0, UR5, R5 ;  /* 0x0000000500007c24 */ /* 0x001fca000f8e0205 */
[----:B--2---:R-:W-:Y:S01]  /*0090*/  ISETP.GE.AND P0, PT, R0, UR7, PT ;  /* 0x0000000700007c0c */ /* 0x004fe2000bf06270 */
[----:B-1----:R-:W-:Y:S02]  /*00a0*/  IMAD R3, R3, UR4, R2 ;  /* 0x0000000403037c24 */ /* 0x002fe4000f8e0202 */
[----:B------:R-:W-:-:S05]  /*00b0*/  IMAD.U32 R2, RZ, RZ, UR6 ;  /* 0x00000006ff027e24 */ /* 0x000fca000f8e00ff */
[----:B------:R-:W-:-:S13]  /*00c0*/  ISETP.GE.OR P0, PT, R3, R2, P0 ;  /* 0x000000020300720c */ /* 0x000fda0000706670 */
[----:B------:R-:W-:Y:S05]  /*00d0*/  @P0 EXIT ;  /* 0x000000000000094d */ /* 0x000fea0003800000 */
[----:B------:R-:W0:Y:S01]  /*00e0*/  LDCU UR6, c[0x0][0x3a0] ;  /* 0x00007400ff0677ac */ /* 0x000e220008000800 */
[----:B------:R-:W-:Y:S01]  /*00f0*/  IMAD.MOV.U32 R22, RZ, RZ, RZ ;  /* 0x000000ffff167224 */ /* 0x000fe200078e00ff */
[----:B------:R-:W1:Y:S01]  /*0100*/  LDCU.64 UR4, c[0x0][0x358] ;  /* 0x00006b00ff0477ac */ /* 0x000e620008000a00 */
[----:B0-----:R-:W-:-:S05]  /*0110*/  IMAD.U32 R4, RZ, RZ, UR6 ;  /* 0x00000006ff047e24 */ /* 0x001fca000f8e00ff */
[----:B------:R-:W-:-:S13]  /*0120*/  ISETP.NE.AND P0, PT, R4, RZ, PT ;  /* 0x000000ff0400720c */ /* 0x000fda0003f05270 */
[----:B-1----:R-:W-:Y:S05]  /*0130*/  @!P0 BRA `(.L_x_32) ;  /* 0x0000001000548947 */ /* 0x002fea0003800000 */
[CC--:B------:R-:W-:Y:S01]  /*0140*/  IMAD R6, R4.reuse, R4.reuse, RZ ;  /* 0x0000000404067224 */ /* 0x0c0fe200078e02ff */
[----:B------:R-:W-:Y:S01]  /*0150*/  LEA.HI R7, R4, R4, RZ, 0x1 ;  /* 0x0000000404077211 */ /* 0x000fe200078f08ff */
[----:B------:R-:W-:Y:S02]  /*0160*/  IMAD.MOV.U32 R22, RZ, RZ, RZ ;  /* 0x000000ffff167224 */ /* 0x000fe400078e00ff */
[----:B------:R-:W-:Y:S01]  /*0170*/  IMAD.MOV.U32 R5, RZ, RZ, RZ ;  /* 0x000000ffff057224 */ /* 0x000fe200078e00ff */
[C---:B------:R-:W-:Y:S02]  /*0180*/  ISETP.GE.U32.AND P0, PT, R6.reuse, 0x4, PT ;  /* 0x000000040600780c */ /* 0x040fe40003f06070 */
[----:B------:R-:W-:Y:S02]  /*0190*/  VIMNMX.U32 R6, PT, PT, R6, 0x1, !PT ;  /* 0x0000000106067848 */ /* 0x000fe40007fe0000 */
[----:B------:R-:W-:-:S09]  /*01a0*/  SHF.R.S32.HI R7, RZ, 0x1, R7 ;  /* 0x00000001ff077819 */ /* 0x000fd20000011407 */
[----:B------:R-:W-:Y:S05]  /*01b0*/  @!P0 BRA `(.L_x_33) ;  /* 0x0000000c003c8947 */ /* 0x000fea0003800000 */
[----:B------:R-:W-:Y:S01]  /*01c0*/  IABS R11, R4 ;  /* 0x00000004000b7213 */ /* 0x000fe20000000000 */
[----:B------:R-:W0:Y:S01]  /*01d0*/  LDC R8, c[0x0][0x394] ;  /* 0x0000e500ff087b82 */ /* 0x000e220000000800 */
[----:B------:R-:W-:Y:S02]  /*01e0*/  IMAD.MOV.U32 R22, RZ, RZ, RZ ;  /* 0x000000ffff167224 */ /* 0x000fe400078e00ff */
[----:B------:R-:W1:Y:S05]  /*01f0*/  I2F.RP R5, R11 ;  /* 0x0000000b00057306 */ /* 0x000e6a0000209400 */
[----:B------:R-:W2:Y:S08]  /*0200*/  LDC R4, c[0x0][0x3a0] ;  /* 0x0000e800ff047b82 */ /* 0x000eb00000000800 */
[----:B------:R-:W3:Y:S01]  /*0210*/  LDC R2, c[0x0][0x390] ;  /* 0x0000e400ff027b82 */ /* 0x000ee20000000800 */
[----:B-1----:R-:W1:Y:S07]  /*0220*/  MUFU.RCP R5, R5 ;  /* 0x0000000500057308 */ /* 0x002e6e0000001000 */
[----:B------:R-:W4:Y:S08]  /*0230*/  LDC.64 R12, c[0x0][0x398] ;  /* 0x0000e600ff0c7b82 */ /* 0x000f300000000a00 */
[----:B------:R-:W0:Y:S01]  /*0240*/  LDC.64 R14, c[0x0][0x380] ;  /* 0x0000e000ff0e7b82 */ /* 0x000e220000000a00 */
[----:B-1----:R-:W-:Y:S01]  /*0250*/  VIADD R16, R5, 0xffffffe ;  /* 0x0ffffffe05107836 */ /* 0x002fe20000000000 */
[----:B------:R-:W-:-:S03]  /*0260*/  LOP3.LUT R5, R6, 0xfffffffc, RZ, 0xc0, !PT ;  /* 0xfffffffc06057812 */ /* 0x000fc600078ec0ff */
[----:B------:R1:W5:Y:S02]  /*0270*/  F2I.FTZ.U32.TRUNC.NTZ R17, R16 ;  /* 0x0000001000117305 */ /* 0x000364000021f000 */
[----:B-1----:R-:W-:Y:S01]  /*0280*/  IMAD.MOV.U32 R16, RZ, RZ, RZ ;  /* 0x000000ffff107224 */ /* 0x002fe200078e00ff */
[----:B-----5:R-:W-:-:S05]  /*0290*/  IADD3 R10, PT, PT, RZ, -R17, RZ ;  /* 0x80000011ff0a7210 */ /* 0x020fca0007ffe0ff */
[----:B------:R-:W-:-:S04]  /*02a0*/  IMAD R9, R10, R11, RZ ;  /* 0x0000000b0a097224 */ /* 0x000fc800078e02ff */
[----:B------:R-:W-:-:S04]  /*02b0*/  IMAD.HI.U32 R10, R17, R9, R16 ;  /* 0x00000009110a7227 */ /* 0x000fc800078e0010 */
[----:B--23--:R-:W-:-:S07]  /*02c0*/  IMAD.MOV.U32 R9, RZ, RZ, RZ ;  /* 0x000000ffff097224 */ /* 0x00cfce00078e00ff */
.L_x_56:
[----:B------:R-:W-:Y:S01]  /*02d0*/  IABS R17, R9 ;  /* 0x0000000900117213 */ /* 0x000fe20000000000 */
[----:B------:R-:W-:Y:S01]  /*02e0*/  BSSY.RECONVERGENT B0, `(.L_x_34) ;  /* 0x000001c000007945 */ /* 0x000fe20003800200 */
[-C--:B------:R-:W-:Y:S02]  /*02f0*/  IABS R20, R4.reuse ;  /* 0x0000000400147213 */ /* 0x080fe40000000000 */
[----:B------:R-:W-:Y:S01]  /*0300*/  LOP3.LUT R21, RZ, R4, RZ, 0x33, !PT ;  /* 0x00000004ff157212 */ /* 0x000fe200078e33ff */
[----:B------:R-:W-:-:S04]  /*0310*/  IMAD.HI.U32 R10, R10, R17, RZ ;  /* 0x000000110a0a7227 */ /* 0x000fc800078e00ff */
[----:B------:R-:W-:-:S04]  /*0320*/  IMAD.MOV R16, RZ, RZ, -R10 ;  /* 0x000000ffff107224 */ /* 0x000fc800078e0a0a */
[----:B------:R-:W-:-:S05]  /*0330*/  IMAD R16, R20, R16, R17 ;  /* 0x0000001014107224 */ /* 0x000fca00078e0211 */
[----:B------:R-:W-:-:S13]  /*0340*/  ISETP.GT.U32.AND P1, PT, R11, R16, PT ;  /* 0x000000100b00720c */ /* 0x000fda0003f24070 */
[----:B------:R-:W-:Y:S01]  /*0350*/  @!P1 IMAD.IADD R16, R16, 0x1, -R20 ;  /* 0x0000000110109824 */ /* 0x000fe200078e0a14 */
[----:B------:R-:W-:-:S04]  /*0360*/  @!P1 IADD3 R10, PT, PT, R10, 0x1, RZ ;  /* 0x000000010a0a9810 */ /* 0x000fc80007ffe0ff */
[----:B------:R-:W-:Y:S02]  /*0370*/  ISETP.GE.U32.AND P0, PT, R16, R11, PT ;  /* 0x0000000b1000720c */ /* 0x000fe40003f06070 */
[----:B------:R-:W-:-:S04]  /*0380*/  LOP3.LUT R11, R9, R4, RZ, 0x3c, !PT ;  /* 0x00000004090b7212 */ /* 0x000fc800078e3cff */
[----:B------:R-:W-:-:S07]  /*0390*/  ISETP.GE.AND P2, PT, R11, RZ, PT ;  /* 0x000000ff0b00720c */ /* 0x000fce0003f46270 */
[----:B------:R-:W-:Y:S01]  /*03a0*/  @P0 VIADD R10, R10, 0x1 ;  /* 0x000000010a0a0836 */ /* 0x000fe20000000000 */
[----:B------:R-:W-:-:S05]  /*03b0*/  ISETP.NE.AND P0, PT, R4, RZ, PT ;  /* 0x000000ff0400720c */ /* 0x000fca0003f05270 */
[----:B------:R-:W-:-:S05]  /*03c0*/  @!P2 IMAD.MOV R10, RZ, RZ, -R10 ;  /* 0x000000ffff0aa224 */ /* 0x000fca00078e0a0a */
[----:B------:R-:W-:-:S04]  /*03d0*/  SEL R16, R21, R10, !P0 ;  /* 0x0000000a15107207 */ /* 0x000fc80004000000 */
[--C-:B------:R-:W-:Y:S01]  /*03e0*/  IADD3 R11, PT, PT, R3, R7, -R16.reuse ;  /* 0x00000007030b7210 */ /* 0x100fe20007ffe810 */
[----:B------:R-:W-:-:S03]  /*03f0*/  IMAD.MOV R10, RZ, RZ, -R16 ;  /* 0x000000ffff0a7224 */ /* 0x000fc600078e0a10 */
[----:B------:R-:W-:Y:S01]  /*0400*/  ISETP.GT.AND P1, PT, R11, -0x1, PT ;  /* 0xffffffff0b00780c */ /* 0x000fe20003f24270 */
[----:B------:R-:W-:-:S05]  /*0410*/  IMAD R19, R4, R10, R9 ;  /* 0x0000000a04137224 */ /* 0x000fca00078e0209 */
[--C-:B------:R-:W-:Y:S01]  /*0420*/  IADD3 R17, PT, PT, R0, R7, -R19.reuse ;  /* 0x0000000700117210 */ /* 0x100fe20007ffe813 */
[----:B------:R-:W-:-:S03]  /*0430*/  IMAD R19, R16, R4, R19 ;  /* 0x0000000410137224 */ /* 0x000fc600078e0213 */
[----:B------:R-:W-:-:S03]  /*0440*/  ISETP.GT.AND P2, PT, R17, -0x1, PT ;  /* 0xffffffff1100780c */ /* 0x000fc60003f44270 */
[----:B------:R-:W-:Y:S01]  /*0450*/  @!P1 LOP3.LUT R11, RZ, R11, RZ, 0x33, !PT ;  /* 0x0000000bff0b9212 */ /* 0x000fe200078e33ff */
[----:B------:R-:W-:Y:S09]  /*0460*/  @!P1 BRA `(.L_x_35) ;  /* 0x00000000000c9947 */ /* 0x000ff20003800000 */
[----:B------:R-:W-:-:S13]  /*0470*/  ISETP.GE.AND P1, PT, R11, R2, PT ;  /* 0x000000020b00720c */ /* 0x000fda0003f26270 */
[----:B------:R-:W-:-:S05]  /*0480*/  @P1 LOP3.LUT R23, RZ, R11, RZ, 0x33, !PT ;  /* 0x0000000bff171212 */ /* 0x000fca00078e33ff */
[----:B------:R-:W-:-:S07]  /*0490*/  @P1 IMAD R11, R2, 0x2, R23 ;  /* 0x00000002020b1824 */ /* 0x000fce00078e0217 */
.L_x_35:
[----:B------:R-:W-:Y:S05]  /*04a0*/  BSYNC.RECONVERGENT B0 ;  /* 0x0000000000007941 */ /* 0x000fea0003800200 */
.L_x_34:
[----:B------:R-:W-:Y:S01]  /*04b0*/  BSSY.RECONVERGENT B0, `(.L_x_36) ;  /* 0x0000006000007945 */ /* 0x000fe20003800200 */
[----:B------:R-:W-:-:S03]  /*04c0*/  @!P2 LOP3.LUT R17, RZ, R17, RZ, 0x33, !PT ;  /* 0x00000011ff11a212 */ /* 0x000fc600078e33ff */
[----:B------:R-:W-:Y:S05]  /*04d0*/  @!P2 BRA `(.L_x_37) ;  /* 0x00000000000ca947 */ /* 0x000fea0003800000 */
[----:B0-----:R-:W-:-:S13]  /*04e0*/  ISETP.GE.AND P1, PT, R17, R8, PT ;  /* 0x000000081100720c */ /* 0x001fda0003f26270 */
[----:B------:R-:W-:-:S05]  /*04f0*/  @P1 LOP3.LUT R23, RZ, R17, RZ, 0x33, !PT ;  /* 0x00000011ff171212 */ /* 0x000fca00078e33ff */
[----:B------:R-:W-:-:S07]  /*0500*/  @P1 IMAD R17, R8, 0x2, R23 ;  /* 0x0000000208111824 */ /* 0x000fce00078e0217 */
.L_x_37:
[----:B------:R-:W-:Y:S05]  /*0510*/  BSYNC.RECONVERGENT B0 ;  /* 0x0000000000007941 */ /* 0x000fea0003800200 */
.L_x_36:
[----:B------:R-:W-:Y:S02]  /*0520*/  IMAD R17, R17, R2, R11 ;  /* 0x0000000211117224 */ /* 0x000fe400078e020b */
[----:B----4-:R-:W-:-:S04]  /*0530*/  IMAD.WIDE R10, R19, 0x4, R12 ;  /* 0x00000004130a7825 */ /* 0x010fc800078e020c */
[----:B0-----:R-:W-:Y:S01]  /*0540*/  IMAD.WIDE R16, R17, 0x4, R14 ;  /* 0x0000000411107825 */ /* 0x001fe200078e020e */
[----:B------:R0:W2:Y:S05]  /*0550*/  LDG.E R23, desc[UR4][R10.64] ;  /* 0x000000040a177981 */ /* 0x0000aa000c1e1900 */
[----:B------:R1:W2:Y:S01]  /*0560*/  LDG.E R16, desc[UR4][R16.64] ;  /* 0x0000000410107981 */ /* 0x0002a2000c1e1900 */
[----:B------:R-:W3:Y:S01]  /*0570*/  I2F.RP R24, R20 ;  /* 0x0000001400187306 */ /* 0x000ee20000209400 */
[----:B------:R-:W-:Y:S01]  /*0580*/  VIADD R25, R9, 0x1 ;  /* 0x0000000109197836 */ /* 0x000fe20000000000 */
[----:B------:R-:W-:Y:S01]  /*0590*/  BSSY.RECONVERGENT B0, `(.L_x_38) ;  /* 0x0000022000007945 */ /* 0x000fe20003800200 */
[----:B------:R-:W-:-:S03]  /*05a0*/  IMAD.MOV.U32 R18, RZ, RZ, RZ ;  /* 0x000000ffff127224 */ /* 0x000fc600078e00ff */
[----:B0-----:R-:W-:Y:S02]  /*05b0*/  IABS R11, R25 ;  /* 0x00000019000b7213 */ /* 0x001fe40000000000 */
[----:B---3--:R-:W0:Y:S02]  /*05c0*/  MUFU.RCP R24, R24 ;  /* 0x0000001800187308 */ /* 0x008e240000001000 */
[----:B0-----:R-:W-:-:S06]  /*05d0*/  IADD3 R19, PT, PT, R24, 0xffffffe, RZ ;  /* 0x0ffffffe18137810 */ /* 0x001fcc0007ffe0ff */
[----:B------:R-:W0:Y:S02]  /*05e0*/  F2I.FTZ.U32.TRUNC.NTZ R19, R19 ;  /* 0x0000001300137305 */ /* 0x000e24000021f000 */
[----:B0-----:R-:W-:-:S04]  /*05f0*/  IMAD.MOV R27, RZ, RZ, -R19 ;  /* 0x000000ffff1b7224 */ /* 0x001fc800078e0a13 */
[----:B------:R-:W-:-:S04]  /*0600*/  IMAD R27, R27, R20, RZ ;  /* 0x000000141b1b7224 */ /* 0x000fc800078e02ff */
[----:B------:R-:W-:-:S06]  /*0610*/  IMAD.HI.U32 R10, R19, R27, R18 ;  /* 0x0000001b130a7227 */ /* 0x000fcc00078e0012 */
[----:B-1----:R-:W-:-:S04]  /*0620*/  IMAD.HI.U32 R17, R10, R11, RZ ;  /* 0x0000000b0a117227 */ /* 0x002fc800078e00ff */
[----:B------:R-:W-:-:S04]  /*0630*/  IMAD.MOV R18, RZ, RZ, -R17 ;  /* 0x000000ffff127224 */ /* 0x000fc800078e0a11 */
[----:B------:R-:W-:Y:S02]  /*0640*/  IMAD R18, R20, R18, R11 ;  /* 0x0000001214127224 */ /* 0x000fe400078e020b */
[----:B------:R-:W-:-:S05]  /*0650*/  IMAD.MOV.U32 R11, RZ, RZ, R20 ;  /* 0x000000ffff0b7224 */ /* 0x000fca00078e0014 */
        /* <DEDUP_REMOVED lines=9> */
[--C-:B------:R-:W-:Y:S01]  /*06f0*/  IADD3 R17, PT, PT, R3, R7, -R18.reuse ;  /* 0x0000000703117210 */ /* 0x100fe20007ffe812 */
[----:B------:R-:W-:-:S03]  /*0700*/  IMAD.MOV R19, RZ, RZ, -R18 ;  /* 0x000000ffff137224 */ /* 0x000fc600078e0a12 */
[----:B------:R-:W-:Y:S01]  /*0710*/  ISETP.GE.AND P1, PT, R17, RZ, PT ;  /* 0x000000ff1100720c */ /* 0x000fe20003f26270 */
[----:B--2---:R-:W-:Y:S01]  /*0720*/  FFMA R22, R23, R16, R22 ;  /* 0x0000001017167223 */ /* 0x004fe20000000016 */
[----:B------:R-:W-:-:S11]  /*0730*/  IMAD R23, R4, R19, R25 ;  /* 0x0000001304177224 */ /* 0x000fd600078e0219 */
[----:B------:R-:W-:Y:S05]  /*0740*/  @!P1 BRA `(.L_x_39) ;  /* 0x0000000000149947 */ /* 0x000fea0003800000 */
[----:B------:R-:W-:-:S13]  /*0750*/  ISETP.GE.AND P1, PT, R17, R2, PT ;  /* 0x000000021100720c */ /* 0x000fda0003f26270 */
[----:B------:R-:W-:Y:S05]  /*0760*/  @!P1 BRA `(.L_x_40) ;  /* 0x0000000000109947 */ /* 0x000fea0003800000 */
[----:B------:R-:W-:-:S05]  /*0770*/  LOP3.LUT R17, RZ, R17, RZ, 0x33, !PT ;  /* 0x00000011ff117212 */ /* 0x000fca00078e33ff */
[----:B------:R-:W-:Y:S01]  /*0780*/  IMAD R17, R2, 0x2, R17 ;  /* 0x0000000202117824 */ /* 0x000fe200078e0211 */
[----:B------:R-:W-:Y:S06]  /*0790*/  BRA `(.L_x_40) ;  /* 0x0000000000047947 */ /* 0x000fec0003800000 */
.L_x_39:
[----:B------:R-:W-:-:S07]  /*07a0*/  LOP3.LUT R17, RZ, R17, RZ, 0x33, !PT ;  /* 0x00000011ff117212 */ /* 0x000fce00078e33ff */
.L_x_40:
[----:B------:R-:W-:Y:S05]  /*07b0*/  BSYNC.RECONVERGENT B0 ;  /* 0x0000000000007941 */ /* 0x000fea0003800200 */
.L_x_38:
[----:B------:R-:W-:Y:S01]  /*07c0*/  IADD3 R19, PT, PT, R0, R7, -R23 ;  /* 0x0000000700137210 */ /* 0x000fe20007ffe817 */
[----:B------:R-:W-:Y:S03]  /*07d0*/  BSSY.RECONVERGENT B0, `(.L_x_41) ;  /* 0x0000009000007945 */ /* 0x000fe60003800200 */
[----:B------:R-:W-:-:S13]  /*07e0*/  ISETP.GE.AND P1, PT, R19, RZ, PT ;  /* 0x000000ff1300720c */ /* 0x000fda0003f26270 */
[----:B------:R-:W-:Y:S05]  /*07f0*/  @!P1 BRA `(.L_x_42) ;  /* 0x0000000000149947 */ /* 0x000fea0003800000 */
[----:B------:R-:W-:-:S13]  /*0800*/  ISETP.GE.AND P1, PT, R19, R8, PT ;  /* 0x000000081300720c */ /* 0x000fda0003f26270 */
[----:B------:R-:W-:Y:S05]  /*0810*/  @!P1 BRA `(.L_x_43) ;  /* 0x0000000000109947 */ /* 0x000fea0003800000 */
[----:B------:R-:W-:-:S04]  /*0820*/  LOP3.LUT R19, RZ, R19, RZ, 0x33, !PT ;  /* 0x00000013ff137212 */ /* 0x000fc800078e33ff */
[----:B------:R-:W-:Y:S01]  /*0830*/  LEA R19, R8, R19, 0x1 ;  /* 0x0000001308137211 */ /* 0x000fe200078e08ff */
[----:B------:R-:W-:Y:S06]  /*0840*/  BRA `(.L_x_43) ;  /* 0x0000000000047947 */ /* 0x000fec0003800000 */
.L_x_42:
[----:B------:R-:W-:-:S07]  /*0850*/  LOP3.LUT R19, RZ, R19, RZ, 0x33, !PT ;  /* 0x00000013ff137212 */ /* 0x000fce00078e33ff */
.L_x_43:
[----:B------:R-:W-:Y:S05]  /*0860*/  BSYNC.RECONVERGENT B0 ;  /* 0x0000000000007941 */ /* 0x000fea0003800200 */
.L_x_41:
[----:B------:R-:W-:Y:S02]  /*0870*/  IMAD R23, R18, R4, R23 ;  /* 0x0000000412177224 */ /* 0x000fe400078e0217 */
[----:B------:R-:W-:Y:S02]  /*0880*/  IMAD R19, R19, R2, R17 ;  /* 0x0000000213137224 */ /* 0x000fe400078e0211 */
[----:B------:R-:W-:-:S04]  /*0890*/  IMAD.WIDE R16, R23, 0x4, R12 ;  /* 0x0000000417107825 */ /* 0x000fc800078e020c */
[----:B------:R-:W-:Y:S02]  /*08a0*/  IMAD.WIDE R18, R19, 0x4, R14 ;  /* 0x0000000413127825 */ /* 0x000fe400078e020e */
[----:B------:R0:W2:Y:S04]  /*08b0*/  LDG.E R17, desc[UR4][R16.64] ;  /* 0x0000000410117981 */ /* 0x0000a8000c1e1900 */
[----:B------:R1:W2:Y:S01]  /*08c0*/  LDG.E R18, desc[UR4][R18.64] ;  /* 0x0000000412127981 */ /* 0x0002a2000c1e1900 */
[----:B------:R-:W-:Y:S01]  /*08d0*/  VIADD R23, R9, 0x2 ;  /* 0x0000000209177836 */ /* 0x000fe20000000000 */
[----:B------:R-:W-:Y:S04]  /*08e0*/  BSSY.RECONVERGENT B0, `(.L_x_44) ;  /* 0x000001a000007945 */ /* 0x000fe80003800200 */
[----:B------:R-:W-:-:S02]  /*08f0*/  IABS R25, R23 ;  /* 0x0000001700197213 */ /* 0x000fc40000000000 */
[----:B0-----:R-:W-:-:S03]  /*0900*/  LOP3.LUT R16, R23, R4, RZ, 0x3c, !PT ;  /* 0x0000000417107212 */ /* 0x001fc600078e3cff */
[----:B------:R-:W-:Y:S01]  /*0910*/  IMAD.HI.U32 R24, R10, R25, RZ ;  /* 0x000000190a187227 */ /* 0x000fe200078e00ff */
[----:B------:R-:W-:-:S03]  /*0920*/  ISETP.GE.AND P3, PT, R16, RZ, PT ;  /* 0x000000ff1000720c */ /* 0x000fc60003f66270 */
[----:B------:R-:W-:-:S04]  /*0930*/  IMAD.MOV R26, RZ, RZ, -R24 ;  /* 0x000000ffff1a7224 */ /* 0x000fc800078e0a18 */
        /* <DEDUP_REMOVED lines=8> */
[--C-:B-1----:R-:W-:Y:S01]  /*09c0*/  IADD3 R19, PT, PT, R3, R7, -R16.reuse ;  /* 0x0000000703137210 */ /* 0x102fe20007ffe810 */
[----:B------:R-:W-:-:S03]  /*09d0*/  IMAD.MOV R24, RZ, RZ, -R16 ;  /* 0x000000ffff187224 */ /* 0x000fc600078e0a10 */
[----:B------:R-:W-:Y:S01]  /*09e0*/  ISETP.GE.AND P1, PT, R19, RZ, PT ;  /* 0x000000ff1300720c */ /* 0x000fe20003f26270 */
[----:B------:R-:W-:Y:S02]  /*09f0*/  IMAD R23, R4, R24, R23 ;  /* 0x0000001804177224 */ /* 0x000fe400078e0217 */
[----:B--2---:R-:W-:-:S10]  /*0a00*/  FFMA R22, R17, R18, R22 ;  /* 0x0000001211167223 */ /* 0x004fd40000000016 */
[----:B------:R-:W-:Y:S05]  /*0a10*/  @!P1 BRA `(.L_x_45) ;  /* 0x0000000000149947 */ /* 0x000fea0003800000 */
[----:B------:R-:W-:-:S13]  /*0a20*/  ISETP.GE.AND P1, PT, R19, R2, PT ;  /* 0x000000021300720c */ /* 0x000fda0003f26270 */
[----:B------:R-:W-:Y:S05]  /*0a30*/  @!P1 BRA `(.L_x_46) ;  /* 0x0000000000109947 */ /* 0x000fea0003800000 */
[----:B------:R-:W-:-:S05]  /*0a40*/  LOP3.LUT R19, RZ, R19, RZ, 0x33, !PT ;  /* 0x00000013ff137212 */ /* 0x000fca00078e33ff */
[----:B------:R-:W-:Y:S01]  /*0a50*/  IMAD R19, R2, 0x2, R19 ;  /* 0x0000000202137824 */ /* 0x000fe200078e0213 */
[----:B------:R-:W-:Y:S06]  /*0a60*/  BRA `(.L_x_46) ;  /* 0x0000000000047947 */ /* 0x000fec0003800000 */
.L_x_45:
[----:B------:R-:W-:-:S07]  /*0a70*/  LOP3.LUT R19, RZ, R19, RZ, 0x33, !PT ;  /* 0x00000013ff137212 */ /* 0x000fce00078e33ff */
.L_x_46:
[----:B------:R-:W-:Y:S05]  /*0a80*/  BSYNC.RECONVERGENT B0 ;  /* 0x0000000000007941 */ /* 0x000fea0003800200 */
.L_x_44:
[----:B------:R-:W-:Y:S01]  /*0a90*/  IADD3 R17, PT, PT, R0, R7, -R23 ;  /* 0x0000000700117210 */ /* 0x000fe20007ffe817 */
[----:B------:R-:W-:Y:S03]  /*0aa0*/  BSSY.RECONVERGENT B0, `(.L_x_47) ;  /* 0x0000009000007945 */ /* 0x000fe60003800200 */
[----:B------:R-:W-:-:S13]  /*0ab0*/  ISETP.GE.AND P1, PT, R17, RZ, PT ;  /* 0x000000ff1100720c */ /* 0x000fda0003f26270 */
[----:B------:R-:W-:Y:S05]  /*0ac0*/  @!P1 BRA `(.L_x_48) ;  /* 0x0000000000149947 */ /* 0x000fea0003800000 */
[----:B------:R-:W-:-:S13]  /*0ad0*/  ISETP.GE.AND P1, PT, R17, R8, PT ;  /* 0x000000081100720c */ /* 0x000fda0003f26270 */
[----:B------:R-:W-:Y:S05]  /*0ae0*/  @!P1 BRA `(.L_x_49) ;  /* 0x0000000000109947 */ /* 0x000fea0003800000 */
[----:B------:R-:W-:-:S05]  /*0af0*/  LOP3.LUT R17, RZ, R17, RZ, 0x33, !PT ;  /* 0x00000011ff117212 */ /* 0x000fca00078e33ff */
[----:B------:R-:W-:Y:S01]  /*0b00*/  IMAD R17, R8, 0x2, R17 ;  /* 0x0000000208117824 */ /* 0x000fe200078e0211 */
[----:B------:R-:W-:Y:S06]  /*0b10*/  BRA `(.L_x_49) ;  /* 0x0000000000047947 */ /* 0x000fec0003800000 */
.L_x_48:
[----:B------:R-:W-:-:S07]  /*0b20*/  LOP3.LUT R17, RZ, R17, RZ, 0x33, !PT ;  /* 0x00000011ff117212 */ /* 0x000fce00078e33ff */
.L_x_49:
[----:B------:R-:W-:Y:S05]  /*0b30*/  BSYNC.RECONVERGENT B0 ;  /* 0x0000000000007941 */ /* 0x000fea0003800200 */
.L_x_47:
        /* <DEDUP_REMOVED lines=15> */
[----:B------:R-:W-:Y:S01]  /*0c30*/  @!P2 IADD3 R26, PT, PT, R26, -R20, RZ ;  /* 0x800000141a1aa210 */ /* 0x000fe20007ffe0ff */
[----:B------:R-:W-:-:S03]  /*0c40*/  @!P2 VIADD R24, R24, 0x1 ;  /* 0x000000011818a836 */ /* 0x000fc60000000000 */
[----:B------:R-:W-:-:S13]  /*0c50*/  ISETP.GE.U32.AND P1, PT, R26, R11, PT ;  /* 0x0000000b1a00720c */ /* 0x000fda0003f26070 */
[----:B------:R-:W-:-:S04]  /*0c60*/  @P1 VIADD R24, R24, 0x1 ;  /* 0x0000000118181836 */ /* 0x000fc80000000000 */
[----:B------:R-:W-:-:S05]  /*0c70*/  @!P3 IMAD.MOV R24, RZ, RZ, -R24 ;  /* 0x000000ffff18b224 */ /* 0x000fca00078e0a18 */
        /* <DEDUP_REMOVED lines=12> */
.L_x_51:
[----:B------:R-:W-:-:S07]  /*0d40*/  LOP3.LUT R19, RZ, R19, RZ, 0x33, !PT ;  /* 0x00000013ff137212 */ /* 0x000fce00078e33ff */
.L_x_52:
[----:B------:R-:W-:Y:S05]  /*0d50*/  BSYNC.RECONVERGENT B0 ;  /* 0x0000000000007941 */ /* 0x000fea0003800200 */
.L_x_50:
        /* <DEDUP_REMOVED lines=9> */
.L_x_54:
[----:B------:R-:W-:-:S07]  /*0df0*/  LOP3.LUT R17, RZ, R17, RZ, 0x33, !PT ;  /* 0x00000011ff117212 */ /* 0x000fce00078e33ff */
.L_x_55:
[----:B------:R-:W-:Y:S05]  /*0e00*/  BSYNC.RECONVERGENT B0 ;  /* 0x0000000000007941 */ /* 0x000fea0003800200 */
.L_x_53:
[----:B------:R-:W-:Y:S02]  /*0e10*/  IMAD R21, R24, R4, R21 ;  /* 0x0000000418157224 */ /* 0x000fe400078e0215 */
[----:B------:R-:W-:Y:S02]  /*0e20*/  IMAD R19, R17, R2, R19 ;  /* 0x0000000211137224 */ /* 0x000fe400078e0213 */
[----:B------:R-:W-:-:S04]  /*0e30*/  IMAD.WIDE R16, R21, 0x4, R12 ;  /* 0x0000000415107825 */ /* 0x000fc800078e020c */
[----:B------:R-:W-:Y:S02]  /*0e40*/  IMAD.WIDE R18, R19, 0x4, R14 ;  /* 0x0000000413127825 */ /* 0x000fe400078e020e */
[----:B------:R-:W2:Y:S04]  /*0e50*/  LDG.E R17, desc[UR4][R16.64] ;  /* 0x0000000410117981 */ /* 0x000ea8000c1e1900 */
[----:B------:R-:W2:Y:S01]  /*0e60*/  LDG.E R18, desc[UR4][R18.64] ;  /* 0x0000000412127981 */ /* 0x000ea2000c1e1900 */
[----:B------:R-:W-:-:S05]  /*0e70*/  VIADD R9, R9, 0x4 ;  /* 0x0000000409097836 */ /* 0x000fca0000000000 */
[----:B------:R-:W-:Y:S01]  /*0e80*/  ISETP.NE.AND P0, PT, R9, R5, PT ;  /* 0x000000050900720c */ /* 0x000fe20003f05270 */
[----:B--2---:R-:W-:-:S12]  /*0e90*/  FFMA R22, R17, R18, R22 ;  /* 0x0000001211167223 */ /* 0x004fd80000000016 */
[----:B------:R-:W-:Y:S05]  /*0ea0*/  @P0 BRA `(.L_x_56) ;  /* 0xfffffff400080947 */ /* 0x000fea000383ffff */
.L_x_33:
[----:B------:R-:W-:-:S04]  /*0eb0*/  LOP3.LUT R6, R6, 0x1, RZ, 0xc0, !PT ;  /* 0x0000000106067812 */ /* 0x000fc800078ec0ff */
[----:B------:R-:W-:-:S13]  /*0ec0*/  ISETP.NE.U32.AND P0, PT, R6, 0x1, PT ;  /* 0x000000010600780c */ /* 0x000fda0003f05070 */
[----:B------:R-:W-:Y:S05]  /*0ed0*/  @P0 BRA `(.L_x_32) ;  /* 0x0000000000ec0947 */ /* 0x000fea0003800000 */
[----:B------:R-:W-:Y:S01]  /*0ee0*/  IABS R11, R4 ;  /* 0x00000004000b7213 */ /* 0x000fe20000000000 */
[----:B------:R-:W-:Y:S01]  /*0ef0*/  IMAD.MOV.U32 R8, RZ, RZ, RZ ;  /* 0x000000ffff087224 */ /* 0x000fe200078e00ff */
[----:B------:R-:W-:Y:S02]  /*0f00*/  BSSY.RECONVERGENT B0, `(.L_x_57) ;  /* 0x0000023000007945 */ /* 0x000fe40003800200 */
[----:B------:R-:W0:Y:S08]  /*0f10*/  I2F.RP R10, R11 ;  /* 0x0000000b000a7306 */ /* 0x000e300000209400 */
[----:B0-----:R-:W0:Y:S02]  /*0f20*/  MUFU.RCP R10, R10 ;  /* 0x0000000a000a7308 */ /* 0x001e240000001000 */
[----:B0-----:R-:W-:-:S06]  /*0f30*/  VIADD R12, R10, 0xffffffe ;  /* 0x0ffffffe0a0c7836 */ /* 0x001fcc0000000000 */
[----:B------:R-:W0:Y:S02]  /*0f40*/  F2I.FTZ.U32.TRUNC.NTZ R9, R12 ;  /* 0x0000000c00097305 */ /* 0x000e24000021f000 */
[----:B0-----:R-:W-:-:S04]  /*0f50*/  IMAD.MOV R6, RZ, RZ, -R9 ;  /* 0x000000ffff067224 */ /* 0x001fc800078e0a09 */
[----:B------:R-:W-:Y:S01]  /*0f60*/  IMAD R13, R6, R11, RZ ;  /* 0x0000000b060d7224 */ /* 0x000fe200078e02ff */
[----:B------:R-:W-:-:S03]  /*0f70*/  IABS R6, R5 ;  /* 0x0000000500067213 */ /* 0x000fc60000000000 */
[----:B------:R-:W-:-:S04]  /*0f80*/  IMAD.HI.U32 R13, R9, R13, R8 ;  /* 0x0000000d090d7227 */ /* 0x000fc800078e0008 */
[----:B------:R-:W-:-:S04]  /*0f90*/  IMAD.MOV.U32 R8, RZ, RZ, R6 ;  /* 0x000000ffff087224 */ /* 0x000fc800078e0006 */
[----:B------:R-:W-:-:S05]  /*0fa0*/  IMAD.HI.U32 R6, R13, R8, RZ ;  /* 0x000000080d067227 */ /* 0x000fca00078e00ff */
[----:B------:R-:W-:-:S05]  /*0fb0*/  IADD3 R9, PT, PT, -R6, RZ, RZ ;  /* 0x000000ff06097210 */ /* 0x000fca0007ffe1ff */
[----:B------:R-:W-:-:S05]  /*0fc0*/  IMAD R8, R11, R9, R8 ;  /* 0x000000090b087224 */ /* 0x000fca00078e0208 */
[----:B------:R-:W-:-:S13]  /*0fd0*/  ISETP.GT.U32.AND P1, PT, R11, R8, PT ;  /* 0x000000080b00720c */ /* 0x000fda0003f24070 */
[----:B------:R-:W-:Y:S02]  /*0fe0*/  @!P1 IMAD.IADD R8, R8, 0x1, -R11 ;  /* 0x0000000108089824 */ /* 0x000fe400078e0a0b */
[----:B------:R-:W-:Y:S01]  /*0ff0*/  @!P1 VIADD R6, R6, 0x1 ;  /* 0x0000000106069836 */ /* 0x000fe20000000000 */
[----:B------:R-:W-:Y:S02]  /*1000*/  ISETP.NE.AND P1, PT, R4, RZ, PT ;  /* 0x000000ff0400720c */ /* 0x000fe40003f25270 */
[----:B------:R-:W-:Y:S02]  /*1010*/  ISETP.GE.U32.AND P0, PT, R8, R11, PT ;  /* 0x0000000b0800720c */ /* 0x000fe40003f06070 */
[----:B------:R-:W-:-:S04]  /*1020*/  LOP3.LUT R8, R5, R4, RZ, 0x3c, !PT ;  /* 0x0000000405087212 */ /* 0x000fc800078e3cff */
[----:B------:R-:W-:-:S07]  /*1030*/  ISETP.GE.AND P2, PT, R8, RZ, PT ;  /* 0x000000ff0800720c */ /* 0x000fce0003f46270 */
[----:B------:R-:W-:-:S04]  /*1040*/  @P0 VIADD R6, R6, 0x1 ;  /* 0x0000000106060836 */ /* 0x000fc80000000000 */
[----:B------:R-:W-:-:S05]  /*1050*/  IMAD.MOV.U32 R10, RZ, RZ, R6 ;  /* 0x000000ffff0a7224 */ /* 0x000fca00078e0006 */
[----:B------:R-:W-:Y:S02]  /*1060*/  @!P2 IADD3 R10, PT, PT, -R10, RZ, RZ ;  /* 0x000000ff0a0aa210 */ /* 0x000fe40007ffe1ff */
[----:B------:R-:W-:-:S04]  /*1070*/  @!P1 LOP3.LUT R10, RZ, R4, RZ, 0x33, !PT ;  /* 0x00000004ff0a9212 */ /* 0x000fc800078e33ff */
        /* <DEDUP_REMOVED lines=10> */
.L_x_58:
[----:B------:R-:W-:-:S07]  /*1120*/  LOP3.LUT R11, RZ, R11, RZ, 0x33, !PT ;  /* 0x0000000bff0b7212 */ /* 0x000fce00078e33ff */
.L_x_59:
[----:B------:R-:W-:Y:S05]  /*1130*/  BSYNC.RECONVERGENT B0 ;  /* 0x0000000000007941 */ /* 0x000fea0003800200 */
.L_x_57:
        /* <DEDUP_REMOVED lines=10> */
.L_x_61:
[----:B------:R-:W-:-:S07]  /*11e0*/  LOP3.LUT R5, RZ, R5, RZ, 0x33, !PT ;  /* 0x00000005ff057212 */ /* 0x000fce00078e33ff */
.L_x_62:
[----:B------:R-:W-:Y:S05]  /*11f0*/  BSYNC.RECONVERGENT B0 ;  /* 0x0000000000007941 */ /* 0x000fea0003800200 */
.L_x_60:
[----:B------:R-:W0:Y:S01]  /*1200*/  LDC.64 R6, c[0x0][0x398] ;  /* 0x0000e600ff067b82 */ /* 0x000e220000000a00 */
[----:B------:R-:W-:Y:S02]  /*1210*/  IMAD R13, R10, R4, R13 ;  /* 0x000000040a0d7224 */ /* 0x000fe400078e020d */
[----:B------:R-:W-:-:S05]  /*1220*/  IMAD R11, R5, R2, R11 ;  /* 0x00000002050b7224 */ /* 0x000fca00078e020b */
[----:B------:R-:W1:Y:S01]  /*1230*/  LDC.64 R8, c[0x0][0x380] ;  /* 0x0000e000ff087b82 */ /* 0x000e620000000a00 */
[----:B0-----:R-:W-:-:S06]  /*1240*/  IMAD.WIDE R4, R13, 0x4, R6 ;  /* 0x000000040d047825 */ /* 0x001fcc00078e0206 */
[----:B------:R-:W2:Y:S01]  /*1250*/  LDG.E R5, desc[UR4][R4.64] ;  /* 0x0000000404057981 */ /* 0x000ea2000c1e1900 */
[----:B-1----:R-:W-:-:S06]  /*1260*/  IMAD.WIDE R6, R11, 0x4, R8 ;  /* 0x000000040b067825 */ /* 0x002fcc00078e0208 */
[----:B------:R-:W2:Y:S02]  /*1270*/  LDG.E R6, desc[UR4][R6.64] ;  /* 0x0000000406067981 */ /* 0x000ea4000c1e1900 */
[----:B--2---:R-:W-:-:S07]  /*1280*/  FFMA R22, R5, R6, R22 ;  /* 0x0000000605167223 */ /* 0x004fce0000000016 */
.L_x_32:
[----:B------:R-:W0:Y:S01]  /*1290*/  LDC.64 R4, c[0x0][0x388] ;  /* 0x0000e200ff047b82 */ /* 0x000e220000000a00 */
[----:B------:R-:W-:-:S04]  /*12a0*/  IMAD R3, R0, R2, R3 ;  /* 0x0000000200037224 */ /* 0x000fc800078e0203 */
[----:B0-----:R-:W-:-:S05]  /*12b0*/  IMAD.WIDE R2, R3, 0x4, R4 ;  /* 0x0000000403027825 */ /* 0x001fca00078e0204 */
[----:B------:R-:W-:Y:S01]  /*12c0*/  STG.E desc[UR4][R2.64], R22 ;  /* 0x0000001602007986 */ /* 0x000fe2000c101904 */
[----:B------:R-:W-:Y:S05]  /*12d0*/  EXIT ;  /* 0x000000000000794d */ /* 0x000fea0003800000 */
.L_x_63:
        /* <DEDUP_REMOVED lines=10> */
.L_x_65:


//--------------------- .nv.shared.reserved.0     --------------------------
	.section	.nv.shared.reserved.0,"aw",@nobits
	.weak		__nv_reservedSMEM_offset_0_alias
	.size		__nv_reservedSMEM_offset_0_alias, 0, 64
	.other		__nv_reservedSMEM_offset_0_alias,@"STO_CUDA_RESERVED_SHARED STV_DEFAULT"
__nv_reservedSMEM_offset_0_alias:
	.zero		0
	.zero		64


//--------------------- .nv.constant0.convolution_rgb --------------------------
	.section	.nv.constant0.convolution_rgb,"a",@progbits
	.sectionflags	@""
	.align	4
.nv.constant0.convolution_rgb:
	.zero		932


//--------------------- .nv.constant0.convolution_kernel_single_channel --------------------------
	.section	.nv.constant0.convolution_kernel_single_channel,"a",@progbits
	.sectionflags	@""
	.align	4
.nv.constant0.convolution_kernel_single_channel:
	.zero		932


//--------------------- SYMBOLS --------------------------

	.type		.nv.reservedSmem.offset0,@object
	.size		.nv.reservedSmem.offset0,0x4
